//
// Generated by NVIDIA NVVM Compiler
//
// Compiler Build ID: CL-36424714
// Cuda compilation tools, release 13.0, V13.0.88
// Based on NVVM 20.0.0
//

.version 9.0
.target sm_100
.address_size 64

	// .globl	_Z11PDH_kernel4PyPdS0_S0_xdi
.extern .shared .align 16 .b8 shmem[];

.visible .entry _Z11PDH_kernel4PyPdS0_S0_xdi(
	.param .u64 .ptr .align 1 _Z11PDH_kernel4PyPdS0_S0_xdi_param_0,
	.param .u64 .ptr .align 1 _Z11PDH_kernel4PyPdS0_S0_xdi_param_1,
	.param .u64 .ptr .align 1 _Z11PDH_kernel4PyPdS0_S0_xdi_param_2,
	.param .u64 .ptr .align 1 _Z11PDH_kernel4PyPdS0_S0_xdi_param_3,
	.param .u64 _Z11PDH_kernel4PyPdS0_S0_xdi_param_4,
	.param .f64 _Z11PDH_kernel4PyPdS0_S0_xdi_param_5,
	.param .u32 _Z11PDH_kernel4PyPdS0_S0_xdi_param_6
)
{
	.reg .pred 	%p<36>;
	.reg .b32 	%r<195>;
	.reg .b64 	%rd<38>;
	.reg .b64 	%fd<162>;

	ld.param.u64 	%rd10, [_Z11PDH_kernel4PyPdS0_S0_xdi_param_0];
	ld.param.u64 	%rd12, [_Z11PDH_kernel4PyPdS0_S0_xdi_param_1];
	ld.param.u64 	%rd13, [_Z11PDH_kernel4PyPdS0_S0_xdi_param_2];
	ld.param.u64 	%rd14, [_Z11PDH_kernel4PyPdS0_S0_xdi_param_3];
	ld.param.u64 	%rd11, [_Z11PDH_kernel4PyPdS0_S0_xdi_param_4];
	ld.param.f64 	%fd4, [_Z11PDH_kernel4PyPdS0_S0_xdi_param_5];
	ld.param.u32 	%r71, [_Z11PDH_kernel4PyPdS0_S0_xdi_param_6];
	cvta.to.global.u64 	%rd1, %rd14;
	cvta.to.global.u64 	%rd2, %rd13;
	cvta.to.global.u64 	%rd3, %rd12;
	mov.u32 	%r1, %ntid.x;
	mov.u32 	%r72, shmem;
	mad.lo.s32 	%r2, %r1, 24, %r72;
	mov.u32 	%r3, %ctaid.x;
	mul.lo.s32 	%r4, %r3, %r1;
	mov.u32 	%r194, %tid.x;
	add.s32 	%r6, %r4, %r194;
	setp.ge.s32 	%p1, %r194, %r71;
	@%p1 bra 	$L__BB0_3;
	mov.u32 	%r178, %r194;
$L__BB0_2:
	shl.b32 	%r73, %r178, 2;
	add.s32 	%r74, %r2, %r73;
	mov.b32 	%r75, 0;
	st.shared.u32 	[%r74], %r75;
	add.s32 	%r178, %r178, %r1;
	setp.lt.s32 	%p2, %r178, %r71;
	@%p2 bra 	$L__BB0_2;
$L__BB0_3:
	cvt.s64.s32 	%rd4, %r6;
	setp.le.s64 	%p3, %rd11, %rd4;
	@%p3 bra 	$L__BB0_52;
	shl.b64 	%rd15, %rd4, 3;
	add.s64 	%rd16, %rd3, %rd15;
	ld.global.f64 	%fd1, [%rd16];
	add.s64 	%rd17, %rd2, %rd15;
	ld.global.f64 	%fd2, [%rd17];
	add.s64 	%rd18, %rd1, %rd15;
	ld.global.f64 	%fd3, [%rd18];
	add.s32 	%r179, %r3, 1;
	mov.u32 	%r10, %nctaid.x;
	setp.ge.u32 	%p4, %r179, %r10;
	shl.b32 	%r76, %r194, 3;
	add.s32 	%r11, %r72, %r76;
	shl.b32 	%r12, %r1, 3;
	add.s32 	%r13, %r11, %r12;
	@%p4 bra 	$L__BB0_29;
$L__BB0_5:
	mul.lo.s32 	%r15, %r179, %r1;
	add.s32 	%r78, %r15, %r194;
	cvt.s64.s32 	%rd5, %r78;
	setp.le.s64 	%p5, %rd11, %rd5;
	@%p5 bra 	$L__BB0_7;
	shl.b64 	%rd19, %rd5, 3;
	add.s64 	%rd20, %rd3, %rd19;
	ld.global.f64 	%fd5, [%rd20];
	st.shared.f64 	[%r11], %fd5;
	add.s64 	%rd21, %rd2, %rd19;
	ld.global.f64 	%fd6, [%rd21];
	st.shared.f64 	[%r13], %fd6;
	add.s64 	%rd22, %rd1, %rd19;
	ld.global.f64 	%fd7, [%rd22];
	add.s32 	%r79, %r13, %r12;
	st.shared.f64 	[%r79], %fd7;
$L__BB0_7:
	setp.lt.u32 	%p6, %r1, 4;
	bar.sync 	0;
	mov.b32 	%r187, 0;
	@%p6 bra 	$L__BB0_18;
	and.b32  	%r82, %r1, -4;
	neg.s32 	%r185, %r82;
	add.s32 	%r183, %r15, 3;
	add.s32 	%r182, %r15, 2;
	mov.u32 	%r83, shmem;
	add.s32 	%r180, %r83, 24;
	add.s32 	%r181, %r15, 1;
	mov.u32 	%r184, %r15;
$L__BB0_9:
	.pragma "nounroll";
	cvt.s64.s32 	%rd23, %r184;
	cvt.s64.s32 	%rd6, %r183;
	cvt.s64.s32 	%rd7, %r182;
	cvt.s64.s32 	%rd8, %r181;
	setp.le.s64 	%p7, %rd11, %rd23;
	add.s32 	%r26, %r180, %r12;
	shl.b32 	%r84, %r1, 4;
	add.s32 	%r27, %r180, %r84;
	@%p7 bra 	$L__BB0_11;
	ld.shared.f64 	%fd8, [%r180+-24];
	ld.shared.f64 	%fd9, [%r26+-24];
	ld.shared.f64 	%fd10, [%r27+-24];
	sub.f64 	%fd11, %fd1, %fd8;
	sub.f64 	%fd12, %fd2, %fd9;
	mul.f64 	%fd13, %fd12, %fd12;
	fma.rn.f64 	%fd14, %fd11, %fd11, %fd13;
	sub.f64 	%fd15, %fd3, %fd10;
	fma.rn.f64 	%fd16, %fd15, %fd15, %fd14;
	sqrt.rn.f64 	%fd17, %fd16;
	div.rn.f64 	%fd18, %fd17, %fd4;
	cvt.rzi.s32.f64 	%r85, %fd18;
	shl.b32 	%r86, %r85, 2;
	add.s32 	%r87, %r2, %r86;
	atom.shared.add.u32 	%r88, [%r87], 1;
$L__BB0_11:
	setp.le.s64 	%p8, %rd11, %rd8;
	@%p8 bra 	$L__BB0_13;
	ld.shared.f64 	%fd19, [%r180+-16];
	ld.shared.f64 	%fd20, [%r26+-16];
	ld.shared.f64 	%fd21, [%r27+-16];
	sub.f64 	%fd22, %fd1, %fd19;
	sub.f64 	%fd23, %fd2, %fd20;
	mul.f64 	%fd24, %fd23, %fd23;
	fma.rn.f64 	%fd25, %fd22, %fd22, %fd24;
	sub.f64 	%fd26, %fd3, %fd21;
	fma.rn.f64 	%fd27, %fd26, %fd26, %fd25;
	sqrt.rn.f64 	%fd28, %fd27;
	div.rn.f64 	%fd29, %fd28, %fd4;
	cvt.rzi.s32.f64 	%r89, %fd29;
	shl.b32 	%r90, %r89, 2;
	add.s32 	%r91, %r2, %r90;
	atom.shared.add.u32 	%r92, [%r91], 1;
$L__BB0_13:
	setp.le.s64 	%p9, %rd11, %rd7;
	@%p9 bra 	$L__BB0_15;
	ld.shared.f64 	%fd30, [%r180+-8];
	ld.shared.f64 	%fd31, [%r26+-8];
	ld.shared.f64 	%fd32, [%r27+-8];
	sub.f64 	%fd33, %fd1, %fd30;
	sub.f64 	%fd34, %fd2, %fd31;
	mul.f64 	%fd35, %fd34, %fd34;
	fma.rn.f64 	%fd36, %fd33, %fd33, %fd35;
	sub.f64 	%fd37, %fd3, %fd32;
	fma.rn.f64 	%fd38, %fd37, %fd37, %fd36;
	sqrt.rn.f64 	%fd39, %fd38;
	div.rn.f64 	%fd40, %fd39, %fd4;
	cvt.rzi.s32.f64 	%r93, %fd40;
	shl.b32 	%r94, %r93, 2;
	add.s32 	%r95, %r2, %r94;
	atom.shared.add.u32 	%r96, [%r95], 1;
$L__BB0_15:
	setp.le.s64 	%p10, %rd11, %rd6;
	@%p10 bra 	$L__BB0_17;
	ld.shared.f64 	%fd41, [%r180];
	ld.shared.f64 	%fd42, [%r26];
	ld.shared.f64 	%fd43, [%r27];
	sub.f64 	%fd44, %fd1, %fd41;
	sub.f64 	%fd45, %fd2, %fd42;
	mul.f64 	%fd46, %fd45, %fd45;
	fma.rn.f64 	%fd47, %fd44, %fd44, %fd46;
	sub.f64 	%fd48, %fd3, %fd43;
	fma.rn.f64 	%fd49, %fd48, %fd48, %fd47;
	sqrt.rn.f64 	%fd50, %fd49;
	div.rn.f64 	%fd51, %fd50, %fd4;
	cvt.rzi.s32.f64 	%r97, %fd51;
	shl.b32 	%r98, %r97, 2;
	add.s32 	%r99, %r2, %r98;
	atom.shared.add.u32 	%r100, [%r99], 1;
$L__BB0_17:
	and.b32  	%r187, %r1, 2044;
	cvt.u32.u64 	%r101, %rd8;
	cvt.u32.u64 	%r102, %rd7;
	cvt.u32.u64 	%r103, %rd6;
	add.s32 	%r185, %r185, 4;
	add.s32 	%r184, %r184, 4;
	add.s32 	%r183, %r103, 4;
	add.s32 	%r182, %r102, 4;
	add.s32 	%r181, %r101, 4;
	add.s32 	%r180, %r180, 32;
	setp.ne.s32 	%p11, %r185, 0;
	@%p11 bra 	$L__BB0_9;
$L__BB0_18:
	and.b32  	%r104, %r1, 3;
	setp.eq.s32 	%p12, %r104, 0;
	@%p12 bra 	$L__BB0_28;
	setp.eq.s32 	%p13, %r104, 1;
	@%p13 bra 	$L__BB0_25;
	add.s32 	%r36, %r187, %r15;
	cvt.s64.s32 	%rd24, %r36;
	setp.le.s64 	%p14, %rd11, %rd24;
	shl.b32 	%r105, %r187, 3;
	mov.u32 	%r106, shmem;
	add.s32 	%r37, %r106, %r105;
	add.s32 	%r38, %r37, %r12;
	add.s32 	%r39, %r38, %r12;
	@%p14 bra 	$L__BB0_22;
	ld.shared.f64 	%fd52, [%r37];
	ld.shared.f64 	%fd53, [%r38];
	ld.shared.f64 	%fd54, [%r39];
	sub.f64 	%fd55, %fd1, %fd52;
	sub.f64 	%fd56, %fd2, %fd53;
	mul.f64 	%fd57, %fd56, %fd56;
	fma.rn.f64 	%fd58, %fd55, %fd55, %fd57;
	sub.f64 	%fd59, %fd3, %fd54;
	fma.rn.f64 	%fd60, %fd59, %fd59, %fd58;
	sqrt.rn.f64 	%fd61, %fd60;
	div.rn.f64 	%fd62, %fd61, %fd4;
	cvt.rzi.s32.f64 	%r107, %fd62;
	shl.b32 	%r108, %r107, 2;
	add.s32 	%r109, %r2, %r108;
	atom.shared.add.u32 	%r110, [%r109], 1;
$L__BB0_22:
	add.s32 	%r111, %r36, 1;
	cvt.s64.s32 	%rd25, %r111;
	setp.le.s64 	%p15, %rd11, %rd25;
	@%p15 bra 	$L__BB0_24;
	ld.shared.f64 	%fd63, [%r37+8];
	ld.shared.f64 	%fd64, [%r38+8];
	ld.shared.f64 	%fd65, [%r39+8];
	sub.f64 	%fd66, %fd1, %fd63;
	sub.f64 	%fd67, %fd2, %fd64;
	mul.f64 	%fd68, %fd67, %fd67;
	fma.rn.f64 	%fd69, %fd66, %fd66, %fd68;
	sub.f64 	%fd70, %fd3, %fd65;
	fma.rn.f64 	%fd71, %fd70, %fd70, %fd69;
	sqrt.rn.f64 	%fd72, %fd71;
	div.rn.f64 	%fd73, %fd72, %fd4;
	cvt.rzi.s32.f64 	%r112, %fd73;
	shl.b32 	%r113, %r112, 2;
	add.s32 	%r114, %r2, %r113;
	atom.shared.add.u32 	%r115, [%r114], 1;
$L__BB0_24:
	add.s32 	%r187, %r187, 2;
$L__BB0_25:
	and.b32  	%r116, %r1, 1;
	setp.eq.b32 	%p16, %r116, 1;
	not.pred 	%p17, %p16;
	@%p17 bra 	$L__BB0_28;
	add.s32 	%r117, %r187, %r15;
	cvt.s64.s32 	%rd26, %r117;
	setp.le.s64 	%p18, %rd11, %rd26;
	@%p18 bra 	$L__BB0_28;
	shl.b32 	%r118, %r187, 3;
	mov.u32 	%r119, shmem;
	add.s32 	%r120, %r119, %r118;
	ld.shared.f64 	%fd74, [%r120];
	add.s32 	%r121, %r120, %r12;
	ld.shared.f64 	%fd75, [%r121];
	add.s32 	%r122, %r121, %r12;
	ld.shared.f64 	%fd76, [%r122];
	sub.f64 	%fd77, %fd1, %fd74;
	sub.f64 	%fd78, %fd2, %fd75;
	mul.f64 	%fd79, %fd78, %fd78;
	fma.rn.f64 	%fd80, %fd77, %fd77, %fd79;
	sub.f64 	%fd81, %fd3, %fd76;
	fma.rn.f64 	%fd82, %fd81, %fd81, %fd80;
	sqrt.rn.f64 	%fd83, %fd82;
	div.rn.f64 	%fd84, %fd83, %fd4;
	cvt.rzi.s32.f64 	%r123, %fd84;
	shl.b32 	%r124, %r123, 2;
	add.s32 	%r125, %r2, %r124;
	atom.shared.add.u32 	%r126, [%r125], 1;
$L__BB0_28:
	bar.sync 	0;
	add.s32 	%r179, %r179, 1;
	setp.ne.s32 	%p19, %r179, %r10;
	@%p19 bra 	$L__BB0_5;
$L__BB0_29:
	st.shared.f64 	[%r11], %fd1;
	st.shared.f64 	[%r13], %fd2;
	add.s32 	%r127, %r13, %r12;
	st.shared.f64 	[%r127], %fd3;
	bar.sync 	0;
	add.s32 	%r193, %r194, 1;
	setp.ge.u32 	%p20, %r193, %r1;
	@%p20 bra 	$L__BB0_52;
	not.b32 	%r128, %r194;
	add.s32 	%r44, %r1, %r128;
	sub.s32 	%r129, %r1, %r194;
	add.s32 	%r130, %r129, -2;
	and.b32  	%r45, %r44, 3;
	setp.lt.u32 	%p21, %r130, 3;
	@%p21 bra 	$L__BB0_42;
	add.s32 	%r189, %r4, %r194;
	add.s32 	%r191, %r194, 2;
	and.b32  	%r131, %r44, -4;
	neg.s32 	%r190, %r131;
	shl.b32 	%r132, %r194, 3;
	mov.u32 	%r133, shmem;
	add.s32 	%r134, %r132, %r133;
	add.s32 	%r188, %r134, 16;
	shl.b32 	%r50, %r1, 4;
$L__BB0_32:
	.pragma "nounroll";
	add.s32 	%r135, %r189, 1;
	cvt.s64.s32 	%rd27, %r135;
	setp.le.s64 	%p22, %rd11, %rd27;
	add.s32 	%r55, %r188, %r12;
	add.s32 	%r56, %r188, %r50;
	@%p22 bra 	$L__BB0_34;
	ld.shared.f64 	%fd85, [%r188+-8];
	ld.shared.f64 	%fd86, [%r55+-8];
	ld.shared.f64 	%fd87, [%r56+-8];
	sub.f64 	%fd88, %fd1, %fd85;
	sub.f64 	%fd89, %fd2, %fd86;
	mul.f64 	%fd90, %fd89, %fd89;
	fma.rn.f64 	%fd91, %fd88, %fd88, %fd90;
	sub.f64 	%fd92, %fd3, %fd87;
	fma.rn.f64 	%fd93, %fd92, %fd92, %fd91;
	sqrt.rn.f64 	%fd94, %fd93;
	div.rn.f64 	%fd95, %fd94, %fd4;
	cvt.rzi.s32.f64 	%r136, %fd95;
	shl.b32 	%r137, %r136, 2;
	add.s32 	%r138, %r2, %r137;
	atom.shared.add.u32 	%r139, [%r138], 1;
$L__BB0_34:
	add.s32 	%r140, %r189, 2;
	cvt.s64.s32 	%rd28, %r140;
	setp.le.s64 	%p23, %rd11, %rd28;
	@%p23 bra 	$L__BB0_36;
	ld.shared.f64 	%fd96, [%r188];
	ld.shared.f64 	%fd97, [%r55];
	ld.shared.f64 	%fd98, [%r56];
	sub.f64 	%fd99, %fd1, %fd96;
	sub.f64 	%fd100, %fd2, %fd97;
	mul.f64 	%fd101, %fd100, %fd100;
	fma.rn.f64 	%fd102, %fd99, %fd99, %fd101;
	sub.f64 	%fd103, %fd3, %fd98;
	fma.rn.f64 	%fd104, %fd103, %fd103, %fd102;
	sqrt.rn.f64 	%fd105, %fd104;
	div.rn.f64 	%fd106, %fd105, %fd4;
	cvt.rzi.s32.f64 	%r141, %fd106;
	shl.b32 	%r142, %r141, 2;
	add.s32 	%r143, %r2, %r142;
	atom.shared.add.u32 	%r144, [%r143], 1;
$L__BB0_36:
	add.s32 	%r145, %r189, 3;
	cvt.s64.s32 	%rd29, %r145;
	setp.le.s64 	%p24, %rd11, %rd29;
	@%p24 bra 	$L__BB0_38;
	ld.shared.f64 	%fd107, [%r188+8];
	ld.shared.f64 	%fd108, [%r55+8];
	ld.shared.f64 	%fd109, [%r56+8];
	sub.f64 	%fd110, %fd1, %fd107;
	sub.f64 	%fd111, %fd2, %fd108;
	mul.f64 	%fd112, %fd111, %fd111;
	fma.rn.f64 	%fd113, %fd110, %fd110, %fd112;
	sub.f64 	%fd114, %fd3, %fd109;
	fma.rn.f64 	%fd115, %fd114, %fd114, %fd113;
	sqrt.rn.f64 	%fd116, %fd115;
	div.rn.f64 	%fd117, %fd116, %fd4;
	cvt.rzi.s32.f64 	%r146, %fd117;
	shl.b32 	%r147, %r146, 2;
	add.s32 	%r148, %r2, %r147;
	atom.shared.add.u32 	%r149, [%r148], 1;
$L__BB0_38:
	add.s32 	%r189, %r189, 4;
	cvt.s64.s32 	%rd30, %r189;
	setp.le.s64 	%p25, %rd11, %rd30;
	@%p25 bra 	$L__BB0_40;
	ld.shared.f64 	%fd118, [%r188+16];
	ld.shared.f64 	%fd119, [%r55+16];
	ld.shared.f64 	%fd120, [%r56+16];
	sub.f64 	%fd121, %fd1, %fd118;
	sub.f64 	%fd122, %fd2, %fd119;
	mul.f64 	%fd123, %fd122, %fd122;
	fma.rn.f64 	%fd124, %fd121, %fd121, %fd123;
	sub.f64 	%fd125, %fd3, %fd120;
	fma.rn.f64 	%fd126, %fd125, %fd125, %fd124;
	sqrt.rn.f64 	%fd127, %fd126;
	div.rn.f64 	%fd128, %fd127, %fd4;
	cvt.rzi.s32.f64 	%r150, %fd128;
	shl.b32 	%r151, %r150, 2;
	add.s32 	%r152, %r2, %r151;
	atom.shared.add.u32 	%r153, [%r152], 1;
$L__BB0_40:
	add.s32 	%r191, %r191, 4;
	add.s32 	%r190, %r190, 4;
	add.s32 	%r188, %r188, 32;
	setp.ne.s32 	%p26, %r190, 0;
	@%p26 bra 	$L__BB0_32;
	add.s32 	%r193, %r191, -1;
$L__BB0_42:
	setp.eq.s32 	%p27, %r45, 0;
	@%p27 bra 	$L__BB0_52;
	setp.eq.s32 	%p28, %r45, 1;
	@%p28 bra 	$L__BB0_49;
	add.s32 	%r63, %r193, %r4;
	cvt.s64.s32 	%rd31, %r63;
	setp.le.s64 	%p29, %rd11, %rd31;
	shl.b32 	%r154, %r193, 3;
	mov.u32 	%r155, shmem;
	add.s32 	%r64, %r155, %r154;
	add.s32 	%r65, %r64, %r12;
	add.s32 	%r66, %r65, %r12;
	@%p29 bra 	$L__BB0_46;
	ld.shared.f64 	%fd129, [%r64];
	ld.shared.f64 	%fd130, [%r65];
	ld.shared.f64 	%fd131, [%r66];
	sub.f64 	%fd132, %fd1, %fd129;
	sub.f64 	%fd133, %fd2, %fd130;
	mul.f64 	%fd134, %fd133, %fd133;
	fma.rn.f64 	%fd135, %fd132, %fd132, %fd134;
	sub.f64 	%fd136, %fd3, %fd131;
	fma.rn.f64 	%fd137, %fd136, %fd136, %fd135;
	sqrt.rn.f64 	%fd138, %fd137;
	div.rn.f64 	%fd139, %fd138, %fd4;
	cvt.rzi.s32.f64 	%r156, %fd139;
	shl.b32 	%r157, %r156, 2;
	add.s32 	%r158, %r2, %r157;
	atom.shared.add.u32 	%r159, [%r158], 1;
$L__BB0_46:
	add.s32 	%r160, %r63, 1;
	cvt.s64.s32 	%rd32, %r160;
	setp.le.s64 	%p30, %rd11, %rd32;
	@%p30 bra 	$L__BB0_48;
	ld.shared.f64 	%fd140, [%r64+8];
	ld.shared.f64 	%fd141, [%r65+8];
	ld.shared.f64 	%fd142, [%r66+8];
	sub.f64 	%fd143, %fd1, %fd140;
	sub.f64 	%fd144, %fd2, %fd141;
	mul.f64 	%fd145, %fd144, %fd144;
	fma.rn.f64 	%fd146, %fd143, %fd143, %fd145;
	sub.f64 	%fd147, %fd3, %fd142;
	fma.rn.f64 	%fd148, %fd147, %fd147, %fd146;
	sqrt.rn.f64 	%fd149, %fd148;
	div.rn.f64 	%fd150, %fd149, %fd4;
	cvt.rzi.s32.f64 	%r161, %fd150;
	shl.b32 	%r162, %r161, 2;
	add.s32 	%r163, %r2, %r162;
	atom.shared.add.u32 	%r164, [%r163], 1;
$L__BB0_48:
	add.s32 	%r193, %r193, 2;
$L__BB0_49:
	and.b32  	%r165, %r44, 1;
	setp.eq.b32 	%p31, %r165, 1;
	not.pred 	%p32, %p31;
	@%p32 bra 	$L__BB0_52;
	add.s32 	%r166, %r193, %r4;
	cvt.s64.s32 	%rd33, %r166;
	setp.le.s64 	%p33, %rd11, %rd33;
	@%p33 bra 	$L__BB0_52;
	shl.b32 	%r167, %r193, 3;
	mov.u32 	%r168, shmem;
	add.s32 	%r169, %r168, %r167;
	ld.shared.f64 	%fd151, [%r169];
	add.s32 	%r170, %r169, %r12;
	ld.shared.f64 	%fd152, [%r170];
	add.s32 	%r171, %r170, %r12;
	ld.shared.f64 	%fd153, [%r171];
	sub.f64 	%fd154, %fd1, %fd151;
	sub.f64 	%fd155, %fd2, %fd152;
	mul.f64 	%fd156, %fd155, %fd155;
	fma.rn.f64 	%fd157, %fd154, %fd154, %fd156;
	sub.f64 	%fd158, %fd3, %fd153;
	fma.rn.f64 	%fd159, %fd158, %fd158, %fd157;
	sqrt.rn.f64 	%fd160, %fd159;
	div.rn.f64 	%fd161, %fd160, %fd4;
	cvt.rzi.s32.f64 	%r172, %fd161;
	shl.b32 	%r173, %r172, 2;
	add.s32 	%r174, %r2, %r173;
	atom.shared.add.u32 	%r175, [%r174], 1;
$L__BB0_52:
	setp.ge.s32 	%p34, %r194, %r71;
	bar.sync 	0;
	@%p34 bra 	$L__BB0_55;
	cvta.to.global.u64 	%rd9, %rd10;
$L__BB0_54:
	mul.wide.s32 	%rd34, %r194, 8;
	add.s64 	%rd35, %rd9, %rd34;
	shl.b32 	%r176, %r194, 2;
	add.s32 	%r177, %r2, %r176;
	ld.shared.s32 	%rd36, [%r177];
	atom.global.add.u64 	%rd37, [%rd35], %rd36;
	add.s32 	%r194, %r194, %r1;
	setp.lt.s32 	%p35, %r194, %r71;
	@%p35 bra 	$L__BB0_54;
$L__BB0_55:
	ret;

}


// ===== COMPILED SASS (sm_100) =====

	.target	sm_100

	.elftype	@"ET_EXEC"


//--------------------- .note.nv.tkinfo           --------------------------
	.section	.note.nv.tkinfo,"",@"SHT_NOTE"
	.sectionflags	@"SHF_NOTE_NV_TKINFO"
	.tkinfo
        /*0018*/ 	.word	0x00000002
        /*0030*/ 	.string	""
        /*0030*/ 	.string	"ptxas"
        /*0030*/ 	.string	"Cuda compilation tools, release 13.0, V13.0.88"
        /*0030*/ 	.string	"Build cuda_13.0.r13.0/compiler.36424714_0"
        /*0030*/ 	.string	"-arch sm_100 -m 64 "



//--------------------- .note.nv.cuinfo           --------------------------
	.section	.note.nv.cuinfo,"",@"SHT_NOTE"
	.sectionflags	@"SHF_NOTE_NV_CUINFO"
        /*0018*/ 	.short	0x0002
        /*001a*/ 	.short	0x0064
        /*001c*/ 	.short	0x0082
	.zero		2


//--------------------- .nv.info                  --------------------------
	.section	.nv.info,"",@"SHT_CUDA_INFO"
	.align	4


	//----- nvinfo : EIATTR_REGCOUNT
	.align		4
        /*0000*/ 	.byte	0x04, 0x2f
        /*0002*/ 	.short	(.L_1 - .L_0)
	.align		4
.L_0:
        /*0004*/ 	.word	index@(_Z11PDH_kernel4PyPdS0_S0_xdi)
        /*0008*/ 	.word	0x00000028


	//----- nvinfo : EIATTR_FRAME_SIZE
	.align		4
.L_1:
        /*000c*/ 	.byte	0x04, 0x11
        /*000e*/ 	.short	(.L_3 - .L_2)
	.align		4
.L_2:
        /*0010*/ 	.word	index@($__internal_1_$__cuda_sm20_dsqrt_rn_f64_mediumpath_v1)
        /*0014*/ 	.word	0x00000000


	//----- nvinfo : EIATTR_FRAME_SIZE
	.align		4
.L_3:
        /*0018*/ 	.byte	0x04, 0x11
        /*001a*/ 	.short	(.L_5 - .L_4)
	.align		4
.L_4:
        /*001c*/ 	.word	index@($__internal_0_$__cuda_sm20_div_rn_f64_full)
        /*0020*/ 	.word	0x00000000


	//----- nvinfo : EIATTR_FRAME_SIZE
	.align		4
.L_5:
        /*0024*/ 	.byte	0x04, 0x11
        /*0026*/ 	.short	(.L_7 - .L_6)
	.align		4
.L_6:
        /*0028*/ 	.word	index@(_Z11PDH_kernel4PyPdS0_S0_xdi)
        /*002c*/ 	.word	0x00000000


	//----- nvinfo : EIATTR_MIN_STACK_SIZE
	.align		4
.L_7:
        /*0030*/ 	.byte	0x04, 0x12
        /*0032*/ 	.short	(.L_9 - .L_8)
	.align		4
.L_8:
        /*0034*/ 	.word	index@(_Z11PDH_kernel4PyPdS0_S0_xdi)
        /*0038*/ 	.word	0x00000000
.L_9:


//--------------------- .nv.compat                --------------------------
	.section	.nv.compat,"",@"SHT_CUDA_COMPAT_INFO"
	.align	4
        /*0000*/ 	.byte	0x02, 0x09, 0x00, 0x00, 0x02, 0x02, 0x01, 0x00, 0x02, 0x05, 0x05, 0x00, 0x03, 0x07, 0x01, 0x01
        /*0010*/ 	.byte	0x02, 0x03, 0x00, 0x00, 0x02, 0x06, 0x01, 0x00, 0x04, 0x0b, 0x08, 0x00, 0x01, 0x00, 0x00, 0x00
        /*0020*/ 	.byte	0x00, 0x00, 0x00, 0x00


//--------------------- .nv.info._Z11PDH_kernel4PyPdS0_S0_xdi --------------------------
	.section	.nv.info._Z11PDH_kernel4PyPdS0_S0_xdi,"",@"SHT_CUDA_INFO"
	.sectionflags	@""
	.align	4


	//----- nvinfo : EIATTR_CUDA_API_VERSION
	.align		4
        /*0000*/ 	.byte	0x04, 0x37
        /*0002*/ 	.short	(.L_11 - .L_10)
.L_10:
        /*0004*/ 	.word	0x00000082


	//----- nvinfo : EIATTR_KPARAM_INFO
	.align		4
.L_11:
        /*0008*/ 	.byte	0x04, 0x17
        /*000a*/ 	.short	(.L_13 - .L_12)
.L_12:
        /*000c*/ 	.word	0x00000000
        /*0010*/ 	.short	0x0006
        /*0012*/ 	.short	0x0030
        /*0014*/ 	.byte	0x00, 0xf0, 0x11, 0x00


	//----- nvinfo : EIATTR_KPARAM_INFO
	.align		4
.L_13:
        /*0018*/ 	.byte	0x04, 0x17
        /*001a*/ 	.short	(.L_15 - .L_14)
.L_14:
        /*001c*/ 	.word	0x00000000
        /*0020*/ 	.short	0x0005
        /*0022*/ 	.short	0x0028
        /*0024*/ 	.byte	0x00, 0xf0, 0x21, 0x00


	//----- nvinfo : EIATTR_KPARAM_INFO
	.align		4
.L_15:
        /*0028*/ 	.byte	0x04, 0x17
        /*002a*/ 	.short	(.L_17 - .L_16)
.L_16:
        /*002c*/ 	.word	0x00000000
        /*0030*/ 	.short	0x0004
        /*0032*/ 	.short	0x0020
        /*0034*/ 	.byte	0x00, 0xf0, 0x21, 0x00


	//----- nvinfo : EIATTR_KPARAM_INFO
	.align		4
.L_17:
        /*0038*/ 	.byte	0x04, 0x17
        /*003a*/ 	.short	(.L_19 - .L_18)
.L_18:
        /*003c*/ 	.word	0x00000000
        /*0040*/ 	.short	0x0003
        /*0042*/ 	.short	0x0018
        /*0044*/ 	.byte	0x00, 0xf5, 0x21, 0x00


	//----- nvinfo : EIATTR_KPARAM_INFO
	.align		4
.L_19:
        /*0048*/ 	.byte	0x04, 0x17
        /*004a*/ 	.short	(.L_21 - .L_20)
.L_20:
        /*004c*/ 	.word	0x00000000
        /*0050*/ 	.short	0x0002
        /*0052*/ 	.short	0x0010
        /*0054*/ 	.byte	0x00, 0xf5, 0x21, 0x00


	//----- nvinfo : EIATTR_KPARAM_INFO
	.align		4
.L_21:
        /*0058*/ 	.byte	0x04, 0x17
        /*005a*/ 	.short	(.L_23 - .L_22)
.L_22:
        /*005c*/ 	.word	0x00000000
        /*0060*/ 	.short	0x0001
        /*0062*/ 	.short	0x0008
        /*0064*/ 	.byte	0x00, 0xf5, 0x21, 0x00


	//----- nvinfo : EIATTR_KPARAM_INFO
	.align		4
.L_23:
        /*0068*/ 	.byte	0x04, 0x17
        /*006a*/ 	.short	(.L_25 - .L_24)
.L_24:
        /*006c*/ 	.word	0x00000000
        /*0070*/ 	.short	0x0000
        /*0072*/ 	.short	0x0000
        /*0074*/ 	.byte	0x00, 0xf5, 0x21, 0x00


	//----- nvinfo : EIATTR_SPARSE_MMA_MASK
	.align		4
.L_25:
        /*0078*/ 	.byte	0x03, 0x50
        /*007a*/ 	.short	0x0000


	//----- nvinfo : EIATTR_MAXREG_COUNT
	.align		4
        /*007c*/ 	.byte	0x03, 0x1b
        /*007e*/ 	.short	0x00ff


	//----- nvinfo : EIATTR_NUM_BARRIERS
	.align		4
        /*0080*/ 	.byte	0x02, 0x4c
        /*0082*/ 	.byte	0x01
	.zero		1


	//----- nvinfo : EIATTR_MERCURY_ISA_VERSION
	.align		4
        /*0084*/ 	.byte	0x03, 0x5f
        /*0086*/ 	.short	0x0101


	//----- nvinfo : EIATTR_VRC_CTA_INIT_COUNT
	.align		4
        /*0088*/ 	.byte	0x02, 0x4a
	.zero		1
	.zero		1


	//----- nvinfo : EIATTR_EXIT_INSTR_OFFSETS
	.align		4
        /*008c*/ 	.byte	0x04, 0x1c
        /*008e*/ 	.short	(.L_27 - .L_26)


	//   ....[0]....
.L_26:
        /*0090*/ 	.word	0x000044a0


	//   ....[1]....
        /*0094*/ 	.word	0x00004540


	//----- nvinfo : EIATTR_CRS_STACK_SIZE
	.align		4
.L_27:
        /*0098*/ 	.byte	0x04, 0x1e
        /*009a*/ 	.short	(.L_29 - .L_28)
.L_28:
        /*009c*/ 	.word	0x00000000


	//----- nvinfo : EIATTR_CBANK_PARAM_SIZE
	.align		4
.L_29:
        /*00a0*/ 	.byte	0x03, 0x19
        /*00a2*/ 	.short	0x0034


	//----- nvinfo : EIATTR_PARAM_CBANK
	.align		4
        /*00a4*/ 	.byte	0x04, 0x0a
        /*00a6*/ 	.short	(.L_31 - .L_30)
	.align		4
.L_30:
        /*00a8*/ 	.word	index@(.nv.constant0._Z11PDH_kernel4PyPdS0_S0_xdi)
        /*00ac*/ 	.short	0x0380
        /*00ae*/ 	.short	0x0034


	//----- nvinfo : EIATTR_SW_WAR
	.align		4
.L_31:
        /*00b0*/ 	.byte	0x04, 0x36
        /*00b2*/ 	.short	(.L_33 - .L_32)
.L_32:
        /*00b4*/ 	.word	0x00000008
.L_33:


//--------------------- .nv.callgraph             --------------------------
	.section	.nv.callgraph,"",@"SHT_CUDA_CALLGRAPH"
	.align	4
	.sectionentsize	8
	.align		4
        /*0000*/ 	.word	0x00000000
	.align		4
        /*0004*/ 	.word	0xffffffff
	.align		4
        /*0008*/ 	.word	0x00000000
	.align		4
        /*000c*/ 	.word	0xfffffffe
	.align		4
        /*0010*/ 	.word	0x00000000
	.align		4
        /*0014*/ 	.word	0xfffffffd
	.align		4
        /*0018*/ 	.word	0x00000000
	.align		4
        /*001c*/ 	.word	0xfffffffc


//--------------------- .text._Z11PDH_kernel4PyPdS0_S0_xdi --------------------------
	.section	.text._Z11PDH_kernel4PyPdS0_S0_xdi,"ax",@progbits
	.align	128
        .global         _Z11PDH_kernel4PyPdS0_S0_xdi
        .type           _Z11PDH_kernel4PyPdS0_S0_xdi,@function
        .size           _Z11PDH_kernel4PyPdS0_S0_xdi,(.L_x_105 - _Z11PDH_kernel4PyPdS0_S0_xdi)
        .other          _Z11PDH_kernel4PyPdS0_S0_xdi,@"STO_CUDA_ENTRY STV_DEFAULT"
_Z11PDH_kernel4PyPdS0_S0_xdi:
.text._Z11PDH_kernel4PyPdS0_S0_xdi:
[----:B------:R-:W-:Y:S01]  /*0000*/  LDC R1, c[0x0][0x37c] ;  /* 0x0000df00ff017b82 */ /* 0x000fe20000000800 */
[----:B------:R-:W0:Y:S01]  /*0010*/  S2R R2, SR_TID.X ;  /* 0x0000000000027919 */ /* 0x000e220000002100 */
[----:B------:R-:W0:Y:S06]  /*0020*/  LDCU UR6, c[0x0][0x3b0] ;  /* 0x00007600ff0677ac */ /* 0x000e2c0008000800 */
[----:B------:R-:W1:Y:S01]  /*0030*/  S2UR UR5, SR_CgaCtaId ;  /* 0x00000000000579c3 */ /* 0x000e620000008800 */
[----:B------:R-:W-:Y:S01]  /*0040*/  BSSY.RECONVERGENT B0, `(.L_x_0) ;  /* 0x000000e000007945 */ /* 0x000fe20003800200 */
[----:B------:R-:W2:Y:S01]  /*0050*/  LDCU UR9, c[0x0][0x360] ;  /* 0x00006c00ff0977ac */ /* 0x000ea20008000800 */
[----:B------:R-:W-:-:S05]  /*0060*/  UMOV UR4, 0x400 ;  /* 0x0000040000047882 */ /* 0x000fca0000000000 */
[----:B------:R-:W3:Y:S01]  /*0070*/  S2UR UR14, SR_CTAID.X ;  /* 0x00000000000e79c3 */ /* 0x000ee20000002500 */
[----:B-1----:R-:W-:-:S04]  /*0080*/  ULEA UR4, UR5, UR4, 0x18 ;  /* 0x0000000405047291 */ /* 0x002fc8000f8ec0ff */
[----:B--2---:R-:W-:Y:S01]  /*0090*/  UIMAD UR15, UR9, 0x18, UR4 ;  /* 0x00000018090f78a4 */ /* 0x004fe2000f8e0204 */
[----:B0-----:R-:W-:-:S13]  /*00a0*/  ISETP.GE.AND P0, PT, R2, UR6, PT ;  /* 0x0000000602007c0c */ /* 0x001fda000bf06270 */
[----:B---3--:R-:W-:Y:S05]  /*00b0*/  @P0 BRA `(.L_x_1) ;  /* 0x0000000000180947 */ /* 0x008fea0003800000 */
[----:B------:R-:W-:-:S07]  /*00c0*/  IMAD.MOV.U32 R0, RZ, RZ, R2 ;  /* 0x000000ffff007224 */ /* 0x000fce00078e0002 */
.L_x_2:
[C---:B------:R-:W-:Y:S01]  /*00d0*/  LEA R3, R0.reuse, UR15, 0x2 ;  /* 0x0000000f00037c11 */ /* 0x040fe2000f8e10ff */
[----:B------:R-:W-:-:S04]  /*00e0*/  VIADD R0, R0, UR9 ;  /* 0x0000000900007c36 */ /* 0x000fc80008000000 */
[----:B------:R0:W-:Y:S01]  /*00f0*/  STS [R3], RZ ;  /* 0x000000ff03007388 */ /* 0x0001e20000000800 */
[----:B------:R-:W-:-:S13]  /*0100*/  ISETP.GE.AND P0, PT, R0, UR6, PT ;  /* 0x0000000600007c0c */ /* 0x000fda000bf06270 */
[----:B0-----:R-:W-:Y:S05]  /*0110*/  @!P0 BRA `(.L_x_2) ;  /* 0xfffffffc00ec8947 */ /* 0x001fea000383ffff */
.L_x_1:
[----:B------:R-:W-:Y:S05]  /*0120*/  BSYNC.RECONVERGENT B0 ;  /* 0x0000000000007941 */ /* 0x000fea0003800200 */
.L_x_0:
[----:B------:R-:W0:Y:S01]  /*0130*/  LDCU.64 UR6, c[0x0][0x3a0] ;  /* 0x00007400ff0677ac */ /* 0x000e220008000a00 */
[----:B------:R-:W-:Y:S01]  /*0140*/  UIMAD UR16, UR9, UR14, URZ ;  /* 0x0000000e091072a4 */ /* 0x000fe2000f8e02ff */
[----:B------:R-:W1:Y:S05]  /*0150*/  LDCU.64 UR12, c[0x0][0x358] ;  /* 0x00006b00ff0c77ac */ /* 0x000e6a0008000a00 */
[----:B------:R-:W-:Y:S01]  /*0160*/  VIADD R0, R2, UR16 ;  /* 0x0000001002007c36 */ /* 0x000fe20008000000 */
[----:B------:R-:W2:Y:S04]  /*0170*/  LDCU UR17, c[0x0][0x3ac] ;  /* 0x00007580ff1177ac */ /* 0x000ea80008000800 */
[----:B------:R-:W-:Y:S01]  /*0180*/  SHF.R.S32.HI R3, RZ, 0x1f, R0 ;  /* 0x0000001fff037819 */ /* 0x000fe20000011400 */
[----:B------:R-:W3:Y:S01]  /*0190*/  LDCU.64 UR10, c[0x0][0x3a0] ;  /* 0x00007400ff0a77ac */ /* 0x000ee20008000a00 */
[----:B0-----:R-:W-:-:S04]  /*01a0*/  ISETP.GE.U32.AND P0, PT, R0, UR6, PT ;  /* 0x0000000600007c0c */ /* 0x001fc8000bf06070 */
[----:B------:R-:W-:-:S13]  /*01b0*/  ISETP.GE.AND.EX P0, PT, R3, UR7, PT, P0 ;  /* 0x0000000703007c0c */ /* 0x000fda000bf06300 */
[----:B-123--:R-:W-:Y:S05]  /*01c0*/  @P0 BRA `(.L_x_3) ;  /* 0x0000004000a40947 */ /* 0x00efea0003800000 */
[----:B------:R-:W0:Y:S01]  /*01d0*/  LDCU.64 UR6, c[0x0][0x388] ;  /* 0x00007100ff0677ac */ /* 0x000e220008000a00 */
[C---:B------:R-:W-:Y:S01]  /*01e0*/  IMAD.SHL.U32 R12, R0.reuse, 0x8, RZ ;  /* 0x00000008000c7824 */ /* 0x040fe200078e00ff */
[----:B------:R-:W-:Y:S01]  /*01f0*/  SHF.L.U64.HI R0, R0, 0x3, R3 ;  /* 0x0000000300007819 */ /* 0x000fe20000010203 */
[----:B------:R-:W1:Y:S03]  /*0200*/  LDCU.128 UR20, c[0x0][0x390] ;  /* 0x00007200ff1477ac */ /* 0x000e660008000c00 */
[C---:B0-----:R-:W-:Y:S02]  /*0210*/  IADD3 R16, P0, PT, R12.reuse, UR6, RZ ;  /* 0x000000060c107c10 */ /* 0x041fe4000ff1e0ff */
[C---:B-1----:R-:W-:Y:S02]  /*0220*/  IADD3 R14, P1, PT, R12.reuse, UR20, RZ ;  /* 0x000000140c0e7c10 */ /* 0x042fe4000ff3e0ff */
[----:B------:R-:W-:-:S02]  /*0230*/  IADD3 R12, P2, PT, R12, UR22, RZ ;  /* 0x000000160c0c7c10 */ /* 0x000fc4000ff5e0ff */
[C---:B------:R-:W-:Y:S02]  /*0240*/  IADD3.X R17, PT, PT, R0.reuse, UR7, RZ, P0, !PT ;  /* 0x0000000700117c10 */ /* 0x040fe400087fe4ff */
[C---:B------:R-:W-:Y:S02]  /*0250*/  IADD3.X R15, PT, PT, R0.reuse, UR21, RZ, P1, !PT ;  /* 0x00000015000f7c10 */ /* 0x040fe40008ffe4ff */
[----:B------:R-:W-:Y:S02]  /*0260*/  IADD3.X R13, PT, PT, R0, UR23, RZ, P2, !PT ;  /* 0x00000017000d7c10 */ /* 0x000fe400097fe4ff */
[----:B------:R-:W5:Y:S04]  /*0270*/  LDG.E.64 R16, desc[UR12][R16.64] ;  /* 0x0000000c10107981 */ /* 0x000f68000c1e1b00 */
[----:B------:R-:W5:Y:S04]  /*0280*/  LDG.E.64 R14, desc[UR12][R14.64] ;  /* 0x0000000c0e0e7981 */ /* 0x000f68000c1e1b00 */
[----:B------:R-:W5:Y:S01]  /*0290*/  LDG.E.64 R12, desc[UR12][R12.64] ;  /* 0x0000000c0c0c7981 */ /* 0x000f62000c1e1b00 */
[----:B------:R-:W0:Y:S01]  /*02a0*/  LDC R3, c[0x0][0x370] ;  /* 0x0000dc00ff037b82 */ /* 0x000e220000000800 */
[----:B------:R-:W-:Y:S01]  /*02b0*/  UIADD3 UR5, UPT, UPT, UR14, 0x1, URZ ;  /* 0x000000010e057890 */ /* 0x000fe2000fffe0ff */
[----:B------:R-:W-:Y:S01]  /*02c0*/  LEA R6, R2, UR4, 0x3 ;  /* 0x0000000402067c11 */ /* 0x000fe2000f8e18ff */
[----:B------:R-:W-:-:S04]  /*02d0*/  IMAD.U32 R7, RZ, RZ, UR9 ;  /* 0x00000009ff077e24 */ /* 0x000fc8000f8e00ff */
[----:B------:R-:W-:Y:S01]  /*02e0*/  IMAD R7, R7, 0x8, R6 ;  /* 0x0000000807077824 */ /* 0x000fe200078e0206 */
[----:B------:R-:W1:Y:S08]  /*02f0*/  LDC R4, c[0x0][0x3a8] ;  /* 0x0000ea00ff047b82 */ /* 0x000e700000000800 */
[----:B------:R-:W2:Y:S01]  /*0300*/  LDC R5, c[0x0][0x3ac] ;  /* 0x0000eb00ff057b82 */ /* 0x000ea20000000800 */
[----:B0-----:R-:W-:-:S13]  /*0310*/  ISETP.LE.U32.AND P0, PT, R3, UR5, PT ;  /* 0x0000000503007c0c */ /* 0x001fda000bf03070 */
[----:B-1----:R-:W-:Y:S05]  /*0320*/  @P0 BRA `(.L_x_4) ;  /* 0x0000002000480947 */ /* 0x002fea0003800000 */
[----:B------:R-:W-:-:S07]  /*0330*/  MOV R8, UR5 ;  /* 0x0000000500087c02 */ /* 0x000fce0008000f00 */
.L_x_46:
[----:B------:R-:W-:Y:S05]  /*0340*/  YIELD ;  /* 0x0000000000007946 */ /* 0x000fea0003800000 */
[----:B0-----:R-:W0:Y:S01]  /*0350*/  LDCU.64 UR6, c[0x0][0x3a0] ;  /* 0x00007400ff0677ac */ /* 0x001e220008000a00 */
[----:B------:R-:W-:Y:S01]  /*0360*/  IMAD R9, R8, UR9, RZ ;  /* 0x0000000908097c24 */ /* 0x000fe2000f8e02ff */
[----:B-1----:R-:W1:Y:S03]  /*0370*/  LDC.64 R18, c[0x0][0x390] ;  /* 0x0000e400ff127b82 */ /* 0x002e660000000a00 */
[----:B--23--:R-:W-:-:S05]  /*0380*/  IMAD.IADD R0, R2, 0x1, R9 ;  /* 0x0000000102007824 */ /* 0x00cfca00078e0209 */
[----:B------:R-:W-:Y:S01]  /*0390*/  SHF.R.S32.HI R25, RZ, 0x1f, R0 ;  /* 0x0000001fff197819 */ /* 0x000fe20000011400 */
[----:B------:R-:W3:Y:S01]  /*03a0*/  LDC.64 R10, c[0x0][0x398] ;  /* 0x0000e600ff0a7b82 */ /* 0x000ee20000000a00 */
[----:B0-----:R-:W-:-:S04]  /*03b0*/  ISETP.GE.U32.AND P0, PT, R0, UR6, PT ;  /* 0x0000000600007c0c */ /* 0x001fc8000bf06070 */
[----:B------:R-:W-:-:S13]  /*03c0*/  ISETP.GE.AND.EX P0, PT, R25, UR7, PT, P0 ;  /* 0x0000000719007c0c */ /* 0x000fda000bf06300 */
[----:B------:R-:W0:Y:S01]  /*03d0*/  @!P0 LDC.64 R20, c[0x0][0x388] ;  /* 0x0000e200ff148b82 */ /* 0x000e220000000a00 */
[C---:B------:R-:W-:Y:S01]  /*03e0*/  @!P0 IMAD.SHL.U32 R23, R0.reuse, 0x8, RZ ;  /* 0x0000000800178824 */ /* 0x040fe200078e00ff */
[----:B------:R-:W-:-:S04]  /*03f0*/  @!P0 SHF.L.U64.HI R0, R0, 0x3, R25 ;  /* 0x0000000300008819 */ /* 0x000fc80000010219 */
[C---:B-1----:R-:W-:Y:S02]  /*0400*/  @!P0 IADD3 R18, P2, PT, R23.reuse, R18, RZ ;  /* 0x0000001217128210 */ /* 0x042fe40007f5e0ff */
[----:B---3--:R-:W-:-:S03]  /*0410*/  @!P0 IADD3 R10, P3, PT, R23, R10, RZ ;  /* 0x0000000a170a8210 */ /* 0x008fc60007f7e0ff */
[C---:B------:R-:W-:Y:S02]  /*0420*/  @!P0 IMAD.X R19, R0.reuse, 0x1, R19, P2 ;  /* 0x0000000100138824 */ /* 0x040fe400010e0613 */
[----:B------:R-:W-:-:S04]  /*0430*/  @!P0 IMAD.X R11, R0, 0x1, R11, P3 ;  /* 0x00000001000b8824 */ /* 0x000fc800018e060b */
[----:B------:R-:W3:Y:S01]  /*0440*/  @!P0 LDG.E.64 R18, desc[UR12][R18.64] ;  /* 0x0000000c12128981 */ /* 0x000ee2000c1e1b00 */
[----:B0-----:R-:W-:-:S03]  /*0450*/  @!P0 IADD3 R20, P1, PT, R23, R20, RZ ;  /* 0x0000001417148210 */ /* 0x001fc60007f3e0ff */
[----:B------:R0:W4:Y:S02]  /*0460*/  @!P0 LDG.E.64 R22, desc[UR12][R10.64] ;  /* 0x0000000c0a168981 */ /* 0x000124000c1e1b00 */
[----:B------:R-:W-:-:S06]  /*0470*/  @!P0 IMAD.X R21, R0, 0x1, R21, P1 ;  /* 0x0000000100158824 */ /* 0x000fcc00008e0615 */
[----:B------:R-:W2:Y:S01]  /*0480*/  @!P0 LDG.E.64 R20, desc[UR12][R20.64] ;  /* 0x0000000c14148981 */ /* 0x000ea2000c1e1b00 */
[----:B------:R-:W-:-:S05]  /*0490*/  IMAD.U32 R0, RZ, RZ, UR9 ;  /* 0x00000009ff007e24 */ /* 0x000fca000f8e00ff */
[----:B------:R-:W-:Y:S01]  /*04a0*/  @!P0 LEA R25, R0, R7, 0x3 ;  /* 0x0000000700198211 */ /* 0x000fe200078e18ff */
[----:B------:R-:W-:Y:S01]  /*04b0*/  IMAD.U32 R0, RZ, RZ, UR9 ;  /* 0x00000009ff007e24 */ /* 0x000fe2000f8e00ff */
[----:B------:R-:W-:Y:S05]  /*04c0*/  WARPSYNC.ALL ;  /* 0x0000000000007948 */ /* 0x000fea0003800000 */
[----:B------:R-:W-:Y:S02]  /*04d0*/  VIADD R8, R8, 0x1 ;  /* 0x0000000108087836 */ /* 0x000fe40000000000 */
[----:B0-----:R-:W-:-:S03]  /*04e0*/  IMAD.MOV.U32 R10, RZ, RZ, RZ ;  /* 0x000000ffff0a7224 */ /* 0x001fc600078e00ff */
[----:B------:R-:W-:Y:S01]  /*04f0*/  ISETP.NE.AND P1, PT, R8, R3, PT ;  /* 0x000000030800720c */ /* 0x000fe20003f25270 */
[----:B--2---:R0:W-:Y:S04]  /*0500*/  @!P0 STS.64 [R6], R20 ;  /* 0x0000001406008388 */ /* 0x0041e80000000a00 */
[----:B---3--:R0:W-:Y:S04]  /*0510*/  @!P0 STS.64 [R7], R18 ;  /* 0x0000001207008388 */ /* 0x0081e80000000a00 */
[----:B----4-:R0:W-:Y:S01]  /*0520*/  @!P0 STS.64 [R25], R22 ;  /* 0x0000001619008388 */ /* 0x0101e20000000a00 */
[----:B------:R-:W-:Y:S01]  /*0530*/  BAR.SYNC.DEFER_BLOCKING 0x0 ;  /* 0x0000000000007b1d */ /* 0x000fe20000010000 */
[----:B------:R-:W-:-:S13]  /*0540*/  ISETP.GE.U32.AND P0, PT, R0, 0x4, PT ;  /* 0x000000040000780c */ /* 0x000fda0003f06070 */
[----:B0-----:R-:W-:Y:S05]  /*0550*/  @!P0 BRA `(.L_x_5) ;  /* 0x0000001000348947 */ /* 0x001fea0003800000 */
[----:B------:R-:W0:Y:S01]  /*0560*/  S2UR UR7, SR_CgaCtaId ;  /* 0x00000000000779c3 */ /* 0x000e220000008800 */
[----:B------:R-:W-:Y:S01]  /*0570*/  R2UR UR8, R9 ;  /* 0x00000000090872ca */ /* 0x000fe200000e0000 */
[----:B------:R-:W-:Y:S01]  /*0580*/  UMOV UR6, 0x400 ;  /* 0x0000040000067882 */ /* 0x000fe20000000000 */
[----:B------:R-:W-:Y:S01]  /*0590*/  ULOP3.LUT UR5, UR9, 0xfffffffc, URZ, 0xc0, !UPT ;  /* 0xfffffffc09057892 */ /* 0x000fe2000f8ec0ff */
[----:B------:R-:W-:Y:S01]  /*05a0*/  IMAD.MOV.U32 R10, RZ, RZ, R9 ;  /* 0x000000ffff0a7224 */ /* 0x000fe200078e0009 */
[----:B------:R-:W1:Y:S01]  /*05b0*/  LDCU UR20, c[0x0][0x3ac] ;  /* 0x00007580ff1477ac */ /* 0x000e620008000800 */
[----:B------:R-:W2:Y:S01]  /*05c0*/  LDCU.64 UR26, c[0x0][0x3a0] ;  /* 0x00007400ff1a77ac */ /* 0x000ea20008000a00 */
[----:B------:R-:W-:-:S07]  /*05d0*/  UIADD3 UR5, UPT, UPT, -UR5, URZ, URZ ;  /* 0x000000ff05057290 */ /* 0x000fce000fffe1ff */
[----:B------:R-:W-:Y:S02]  /*05e0*/  UIADD3 UR18, UPT, UPT, UR8, 0x3, URZ ;  /* 0x0000000308127890 */ /* 0x000fe4000fffe0ff */
[----:B------:R-:W-:Y:S02]  /*05f0*/  UIADD3 UR19, UPT, UPT, UR8, 0x2, URZ ;  /* 0x0000000208137890 */ /* 0x000fe4000fffe0ff */
[----:B0-----:R-:W-:Y:S02]  /*0600*/  ULEA UR6, UR7, UR6, 0x18 ;  /* 0x0000000607067291 */ /* 0x001fe4000f8ec0ff */
[----:B------:R-:W-:Y:S02]  /*0610*/  UIADD3 UR7, UPT, UPT, UR8, 0x1, URZ ;  /* 0x0000000108077890 */ /* 0x000fe4000fffe0ff */
[----:B-12---:R-:W-:-:S12]  /*0620*/  UIADD3 UR6, UPT, UPT, UR6, 0x18, URZ ;  /* 0x0000001806067890 */ /* 0x006fd8000fffe0ff */
.L_x_26:
[----:B------:R-:W-:Y:S01]  /*0630*/  ISETP.GE.U32.AND P0, PT, R10, UR26, PT ;  /* 0x0000001a0a007c0c */ /* 0x000fe2000bf06070 */
[----:B------:R-:W-:Y:S01]  /*0640*/  USHF.R.S32.HI UR8, URZ, 0x1f, UR18 ;  /* 0x0000001fff087899 */ /* 0x000fe20008011412 */
[----:B0123--:R-:W-:Y:S01]  /*0650*/  SHF.R.S32.HI R0, RZ, 0x1f, R10 ;  /* 0x0000001fff007819 */ /* 0x00ffe2000001140a */
[----:B------:R-:W-:Y:S02]  /*0660*/  USHF.R.S32.HI UR21, URZ, 0x1f, UR19 ;  /* 0x0000001fff157899 */ /* 0x000fe40008011413 */
[----:B------:R-:W-:Y:S01]  /*0670*/  USHF.R.S32.HI UR22, URZ, 0x1f, UR7 ;  /* 0x0000001fff167899 */ /* 0x000fe20008011407 */
[----:B------:R-:W-:Y:S01]  /*0680*/  ISETP.GE.AND.EX P0, PT, R0, UR27, PT, P0 ;  /* 0x0000001b00007c0c */ /* 0x000fe2000bf06300 */
[----:B------:R-:W-:Y:S02]  /*0690*/  ULEA UR23, UR9, UR6, 0x3 ;  /* 0x0000000609177291 */ /* 0x000fe4000f8e18ff */
[----:B------:R-:W-:-:S10]  /*06a0*/  ULEA UR24, UR9, UR6, 0x4 ;  /* 0x0000000609187291 */ /* 0x000fd4000f8e20ff */
[----:B------:R-:W-:Y:S05]  /*06b0*/  @P0 BRA `(.L_x_6) ;  /* 0x0000000000e40947 */ /* 0x000fea0003800000 */
[----:B------:R-:W0:Y:S01]  /*06c0*/  LDS.64 R20, [UR23+-0x18] ;  /* 0xffffe817ff147984 */ /* 0x000e220008000a00 */
[----:B------:R-:W-:Y:S01]  /*06d0*/  IMAD.MOV.U32 R28, RZ, RZ, 0x0 ;  /* 0x00000000ff1c7424 */ /* 0x000fe200078e00ff */
[----:B------:R-:W-:Y:S01]  /*06e0*/  MOV R29, 0x3fd80000 ;  /* 0x3fd80000001d7802 */ /* 0x000fe20000000f00 */
[----:B------:R-:W-:Y:S01]  /*06f0*/  BSSY.RECONVERGENT B1, `(.L_x_7) ;  /* 0x000001d000017945 */ /* 0x000fe20003800200 */
[----:B------:R-:W1:Y:S04]  /*0700*/  LDS.64 R18, [UR6+-0x18] ;  /* 0xffffe806ff127984 */ /* 0x000e680008000a00 */
[----:B------:R-:W2:Y:S01]  /*0710*/  LDS.64 R22, [UR24+-0x18] ;  /* 0xffffe818ff167984 */ /* 0x000ea20008000a00 */
[----:B0----5:R-:W-:Y:S02]  /*0720*/  DADD R20, R14, -R20 ;  /* 0x000000000e147229 */ /* 0x021fe40000000814 */
[----:B-1----:R-:W-:-:S06]  /*0730*/  DADD R18, R16, -R18 ;  /* 0x0000000010127229 */ /* 0x002fcc0000000812 */
[----:B------:R-:W-:Y:S02]  /*0740*/  DMUL R20, R20, R20 ;  /* 0x0000001414147228 */ /* 0x000fe40000000000 */
[----:B--2---:R-:W-:-:S06]  /*0750*/  DADD R22, R12, -R22 ;  /* 0x000000000c167229 */ /* 0x004fcc0000000816 */
[----:B------:R-:W-:-:S08]  /*0760*/  DFMA R20, R18, R18, R20 ;  /* 0x000000121214722b */ /* 0x000fd00000000014 */
[----:B------:R-:W-:-:S06]  /*0770*/  DFMA R30, R22, R22, R20 ;  /* 0x00000016161e722b */ /* 0x000fcc0000000014 */
[----:B------:R-:W0:Y:S04]  /*0780*/  MUFU.RSQ64H R25, R31 ;  /* 0x0000001f00197308 */ /* 0x000e280000001c00 */
[----:B------:R-:W-:-:S05]  /*0790*/  VIADD R24, R31, 0xfcb00000 ;  /* 0xfcb000001f187836 */ /* 0x000fca0000000000 */
[----:B------:R-:W-:Y:S01]  /*07a0*/  ISETP.GE.U32.AND P0, PT, R24, 0x7ca00000, PT ;  /* 0x7ca000001800780c */ /* 0x000fe20003f06070 */
[----:B0-----:R-:W-:-:S08]  /*07b0*/  DMUL R18, R24, R24 ;  /* 0x0000001818127228 */ /* 0x001fd00000000000 */
[----:B------:R-:W-:-:S08]  /*07c0*/  DFMA R18, R30, -R18, 1 ;  /* 0x3ff000001e12742b */ /* 0x000fd00000000812 */
[----:B------:R-:W-:Y:S02]  /*07d0*/  DFMA R28, R18, R28, 0.5 ;  /* 0x3fe00000121c742b */ /* 0x000fe4000000001c */
[----:B------:R-:W-:-:S08]  /*07e0*/  DMUL R18, R24, R18 ;  /* 0x0000001218127228 */ /* 0x000fd00000000000 */
[----:B------:R-:W-:-:S08]  /*07f0*/  DFMA R28, R28, R18, R24 ;  /* 0x000000121c1c722b */ /* 0x000fd00000000018 */
[----:B------:R-:W-:Y:S02]  /*0800*/  DMUL R18, R30, R28 ;  /* 0x0000001c1e127228 */ /* 0x000fe40000000000 */
[----:B------:R-:W-:Y:S02]  /*0810*/  VIADD R21, R29, 0xfff00000 ;  /* 0xfff000001d157836 */ /* 0x000fe40000000000 */
[----:B------:R-:W-:-:S04]  /*0820*/  IMAD.MOV.U32 R20, RZ, RZ, R28 ;  /* 0x000000ffff147224 */ /* 0x000fc800078e001c */
[----:B------:R-:W-:-:S08]  /*0830*/  DFMA R22, R18, -R18, R30 ;  /* 0x800000121216722b */ /* 0x000fd0000000001e */
[----:B------:R-:W-:Y:S01]  /*0840*/  DFMA R26, R22, R20, R18 ;  /* 0x00000014161a722b */ /* 0x000fe20000000012 */
[----:B------:R-:W-:Y:S10]  /*0850*/  @!P0 BRA `(.L_x_8) ;  /* 0x0000000000188947 */ /* 0x000ff40003800000 */
[----:B------:R-:W-:Y:S01]  /*0860*/  IMAD.MOV.U32 R20, RZ, RZ, R28 ;  /* 0x000000ffff147224 */ /* 0x000fe200078e001c */
[----:B------:R-:W-:Y:S01]  /*0870*/  MOV R0, 0x8a0 ;  /* 0x000008a000007802 */ /* 0x000fe20000000f00 */
[----:B------:R-:W-:-:S07]  /*0880*/  IMAD.MOV.U32 R25, RZ, RZ, R31 ;  /* 0x000000ffff197224 */ /* 0x000fce00078e001f */
[----:B------:R-:W-:Y:S05]  /*0890*/  CALL.REL.NOINC `($__internal_1_$__cuda_sm20_dsqrt_rn_f64_mediumpath_v1) ;  /* 0x00000040009c7944 */ /* 0x000fea0003c00000 */
[----:B------:R-:W-:Y:S02]  /*08a0*/  IMAD.MOV.U32 R26, RZ, RZ, R18 ;  /* 0x000000ffff1a7224 */ /* 0x000fe400078e0012 */
[----:B------:R-:W-:-:S07]  /*08b0*/  IMAD.MOV.U32 R27, RZ, RZ, R19 ;  /* 0x000000ffff1b7224 */ /* 0x000fce00078e0013 */
.L_x_8:
[----:B------:R-:W-:Y:S05]  /*08c0*/  BSYNC.RECONVERGENT B1 ;  /* 0x0000000000017941 */ /* 0x000fea0003800200 */
.L_x_7:
[----:B------:R-:W0:Y:S01]  /*08d0*/  LDC.64 R18, c[0x0][0x3a8] ;  /* 0x0000ea00ff127b82 */ /* 0x000e220000000a00 */
[----:B------:R-:W0:Y:S01]  /*08e0*/  MUFU.RCP64H R21, UR20 ;  /* 0x0000001400157d08 */ /* 0x000e220008001800 */
[----:B------:R-:W-:Y:S01]  /*08f0*/  MOV R20, 0x1 ;  /* 0x0000000100147802 */ /* 0x000fe20000000f00 */
[----:B------:R-:W-:Y:S01]  /*0900*/  BSSY.RECONVERGENT B1, `(.L_x_9) ;  /* 0x0000011000017945 */ /* 0x000fe20003800200 */
[----:B------:R-:W-:-:S04]  /*0910*/  FSETP.GEU.AND P2, PT, |R27|, 6.5827683646048100446e-37, PT ;  /* 0x036000001b00780b */ /* 0x000fc80003f4e200 */
[----:B0-----:R-:W-:-:S08]  /*0920*/  DFMA R22, R20, -R18, 1 ;  /* 0x3ff000001416742b */ /* 0x001fd00000000812 */
[----:B------:R-:W-:-:S08]  /*0930*/  DFMA R22, R22, R22, R22 ;  /* 0x000000161616722b */ /* 0x000fd00000000016 */
[----:B------:R-:W-:-:S08]  /*0940*/  DFMA R22, R20, R22, R20 ;  /* 0x000000161416722b */ /* 0x000fd00000000014 */
[----:B------:R-:W-:-:S08]  /*0950*/  DFMA R20, R22, -R18, 1 ;  /* 0x3ff000001614742b */ /* 0x000fd00000000812 */
[----:B------:R-:W-:-:S08]  /*0960*/  DFMA R20, R22, R20, R22 ;  /* 0x000000141614722b */ /* 0x000fd00000000016 */
[----:B------:R-:W-:-:S08]  /*0970*/  DMUL R34, R20, R26 ;  /* 0x0000001a14227228 */ /* 0x000fd00000000000 */
[----:B------:R-:W-:-:S08]  /*0980*/  DFMA R18, R34, -R18, R26 ;  /* 0x800000122212722b */ /* 0x000fd0000000001a */
[----:B------:R-:W-:-:S10]  /*0990*/  DFMA R34, R20, R18, R34 ;  /* 0x000000121422722b */ /* 0x000fd40000000022 */
[----:B------:R-:W-:-:S05]  /*09a0*/  FFMA R0, RZ, UR20, R35 ;  /* 0x00000014ff007c23 */ /* 0x000fca0008000023 */
[----:B------:R-:W-:-:S13]  /*09b0*/  FSETP.GT.AND P0, PT, |R0|, 1.469367938527859385e-39, PT ;  /* 0x001000000000780b */ /* 0x000fda0003f04200 */
[----:B------:R-:W-:Y:S05]  /*09c0*/  @P0 BRA P2, `(.L_x_10) ;  /* 0x0000000000100947 */ /* 0x000fea0001000000 */
[----:B------:R-:W-:Y:S01]  /*09d0*/  IMAD.MOV.U32 R18, RZ, RZ, R26 ;  /* 0x000000ffff127224 */ /* 0x000fe200078e001a */
[----:B------:R-:W-:Y:S01]  /*09e0*/  MOV R0, 0xa10 ;  /* 0x00000a1000007802 */ /* 0x000fe20000000f00 */
[----:B------:R-:W-:-:S07]  /*09f0*/  IMAD.MOV.U32 R29, RZ, RZ, R27 ;  /* 0x000000ffff1d7224 */ /* 0x000fce00078e001b */
[----:B------:R-:W-:Y:S05]  /*0a00*/  CALL.REL.NOINC `($__internal_0_$__cuda_sm20_div_rn_f64_full) ;  /* 0x0000003800d07944 */ /* 0x000fea0003c00000 */
.L_x_10:
[----:B------:R-:W-:Y:S05]  /*0a10*/  BSYNC.RECONVERGENT B1 ;  /* 0x0000000000017941 */ /* 0x000fea0003800200 */
.L_x_9:
[----:B------:R-:W0:Y:S02]  /*0a20*/  F2I.F64.TRUNC R34, R34 ;  /* 0x0000002200227311 */ /* 0x000e24000030d100 */
[----:B0-----:R-:W-:-:S05]  /*0a30*/  LEA R0, R34, UR15, 0x2 ;  /* 0x0000000f22007c11 */ /* 0x001fca000f8e10ff */
[----:B------:R0:W-:Y:S02]  /*0a40*/  ATOMS.POPC.INC.32 RZ, [R0+URZ] ;  /* 0x0000000000ff7f8c */ /* 0x0001e4000d8000ff */
.L_x_6:
[----:B------:R-:W-:-:S04]  /*0a50*/  UISETP.GE.U32.AND UP0, UPT, UR7, UR26, UPT ;  /* 0x0000001a0700728c */ /* 0x000fc8000bf06070 */
[----:B------:R-:W-:-:S09]  /*0a60*/  UISETP.GE.AND.EX UP0, UPT, UR22, UR27, UPT, UP0 ;  /* 0x0000001b1600728c */ /* 0x000fd2000bf06300 */
[----:B------:R-:W-:Y:S05]  /*0a70*/  BRA.U UP0, `(.L_x_11) ;  /* 0x0000000100e47547 */ /* 0x000fea000b800000 */
[----:B------:R-:W1:Y:S01]  /*0a80*/  LDS.64 R20, [UR23+-0x10] ;  /* 0xfffff017ff147984 */ /* 0x000e620008000a00 */
[----:B------:R-:W-:Y:S01]  /*0a90*/  IMAD.MOV.U32 R28, RZ, RZ, 0x0 ;  /* 0x00000000ff1c7424 */ /* 0x000fe200078e00ff */
[----:B------:R-:W-:Y:S01]  /*0aa0*/  BSSY.RECONVERGENT B1, `(.L_x_12) ;  /* 0x000001e000017945 */ /* 0x000fe20003800200 */
[----:B------:R-:W-:Y:S01]  /*0ab0*/  IMAD.MOV.U32 R29, RZ, RZ, 0x3fd80000 ;  /* 0x3fd80000ff1d7424 */ /* 0x000fe200078e00ff */
[----:B------:R-:W2:Y:S04]  /*0ac0*/  LDS.64 R18, [UR6+-0x10] ;  /* 0xfffff006ff127984 */ /* 0x000ea80008000a00 */
[----:B------:R-:W3:Y:S01]  /*0ad0*/  LDS.64 R22, [UR24+-0x10] ;  /* 0xfffff018ff167984 */ /* 0x000ee20008000a00 */
[----:B-1---5:R-:W-:Y:S02]  /*0ae0*/  DADD R20, R14, -R20 ;  /* 0x000000000e147229 */ /* 0x022fe40000000814 */
[----:B--2---:R-:W-:-:S06]  /*0af0*/  DADD R18, R16, -R18 ;  /* 0x0000000010127229 */ /* 0x004fcc0000000812 */
[----:B------:R-:W-:Y:S02]  /*0b00*/  DMUL R20, R20, R20 ;  /* 0x0000001414147228 */ /* 0x000fe40000000000 */
[----:B---3--:R-:W-:-:S06]  /*0b10*/  DADD R22, R12, -R22 ;  /* 0x000000000c167229 */ /* 0x008fcc0000000816 */
[----:B------:R-:W-:-:S08]  /*0b20*/  DFMA R20, R18, R18, R20 ;  /* 0x000000121214722b */ /* 0x000fd00000000014 */
[----:B------:R-:W-:-:S06]  /*0b30*/  DFMA R30, R22, R22, R20 ;  /* 0x00000016161e722b */ /* 0x000fcc0000000014 */
[----:B------:R-:W1:Y:S04]  /*0b40*/  MUFU.RSQ64H R25, R31 ;  /* 0x0000001f00197308 */ /* 0x000e680000001c00 */
[----:B------:R-:W-:-:S05]  /*0b50*/  VIADD R24, R31, 0xfcb00000 ;  /* 0xfcb000001f187836 */ /* 0x000fca0000000000 */
[----:B------:R-:W-:Y:S01]  /*0b60*/  ISETP.GE.U32.AND P0, PT, R24, 0x7ca00000, PT ;  /* 0x7ca000001800780c */ /* 0x000fe20003f06070 */
[----:B-1----:R-:W-:-:S08]  /*0b70*/  DMUL R18, R24, R24 ;  /* 0x0000001818127228 */ /* 0x002fd00000000000 */
[----:B------:R-:W-:-:S08]  /*0b80*/  DFMA R18, R30, -R18, 1 ;  /* 0x3ff000001e12742b */ /* 0x000fd00000000812 */
[----:B------:R-:W-:Y:S02]  /*0b90*/  DFMA R28, R18, R28, 0.5 ;  /* 0x3fe00000121c742b */ /* 0x000fe4000000001c */
[----:B------:R-:W-:-:S08]  /*0ba0*/  DMUL R18, R24, R18 ;  /* 0x0000001218127228 */ /* 0x000fd00000000000 */
[----:B------:R-:W-:-:S08]  /*0bb0*/  DFMA R28, R28, R18, R24 ;  /* 0x000000121c1c722b */ /* 0x000fd00000000018 */
[----:B------:R-:W-:Y:S02]  /*0bc0*/  DMUL R18, R30, R28 ;  /* 0x0000001c1e127228 */ /* 0x000fe40000000000 */
[----:B------:R-:W-:Y:S01]  /*0bd0*/  VIADD R21, R29, 0xfff00000 ;  /* 0xfff000001d157836 */ /* 0x000fe20000000000 */
[----:B------:R-:W-:-:S05]  /*0be0*/  MOV R20, R28 ;  /* 0x0000001c00147202 */ /* 0x000fca0000000f00 */
[----:B------:R-:W-:-:S08]  /*0bf0*/  DFMA R22, R18, -R18, R30 ;  /* 0x800000121216722b */ /* 0x000fd0000000001e */
[----:B------:R-:W-:Y:S01]  /*0c00*/  DFMA R26, R22, R20, R18 ;  /* 0x00000014161a722b */ /* 0x000fe20000000012 */
[----:B------:R-:W-:Y:S10]  /*0c10*/  @!P0 BRA `(.L_x_13) ;  /* 0x0000000000188947 */ /* 0x000ff40003800000 */
[----:B------:R-:W-:Y:S01]  /*0c20*/  IMAD.MOV.U32 R20, RZ, RZ, R28 ;  /* 0x000000ffff147224 */ /* 0x000fe200078e001c */
[----:B0-----:R-:W-:Y:S01]  /*0c30*/  MOV R0, 0xc60 ;  /* 0x00000c6000007802 */ /* 0x001fe20000000f00 */
[----:B------:R-:W-:-:S07]  /*0c40*/  IMAD.MOV.U32 R25, RZ, RZ, R31 ;  /* 0x000000ffff197224 */ /* 0x000fce00078e001f */
[----:B------:R-:W-:Y:S05]  /*0c50*/  CALL.REL.NOINC `($__internal_1_$__cuda_sm20_dsqrt_rn_f64_mediumpath_v1) ;  /* 0x0000003c00ac7944 */ /* 0x000fea0003c00000 */
[----:B------:R-:W-:Y:S02]  /*0c60*/  IMAD.MOV.U32 R26, RZ, RZ, R18 ;  /* 0x000000ffff1a7224 */ /* 0x000fe400078e0012 */
[----:B------:R-:W-:-:S07]  /*0c70*/  IMAD.MOV.U32 R27, RZ, RZ, R19 ;  /* 0x000000ffff1b7224 */ /* 0x000fce00078e0013 */
.L_x_13:
[----:B------:R-:W-:Y:S05]  /*0c80*/  BSYNC.RECONVERGENT B1 ;  /* 0x0000000000017941 */ /* 0x000fea0003800200 */
.L_x_12:
[----:B------:R-:W1:Y:S01]  /*0c90*/  LDC.64 R18, c[0x0][0x3a8] ;  /* 0x0000ea00ff127b82 */ /* 0x000e620000000a00 */
[----:B------:R-:W1:Y:S01]  /*0ca0*/  MUFU.RCP64H R21, UR20 ;  /* 0x0000001400157d08 */ /* 0x000e620008001800 */
[----:B------:R-:W-:Y:S01]  /*0cb0*/  IMAD.MOV.U32 R20, RZ, RZ, 0x1 ;  /* 0x00000001ff147424 */ /* 0x000fe200078e00ff */
[----:B------:R-:W-:Y:S01]  /*0cc0*/  FSETP.GEU.AND P2, PT, |R27|, 6.5827683646048100446e-37, PT ;  /* 0x036000001b00780b */ /* 0x000fe20003f4e200 */
[----:B------:R-:W-:Y:S04]  /*0cd0*/  BSSY.RECONVERGENT B1, `(.L_x_14) ;  /* 0x0000010000017945 */ /* 0x000fe80003800200 */
[----:B-1----:R-:W-:-:S08]  /*0ce0*/  DFMA R22, R20, -R18, 1 ;  /* 0x3ff000001416742b */ /* 0x002fd00000000812 */
[----:B------:R-:W-:-:S08]  /*0cf0*/  DFMA R22, R22, R22, R22 ;  /* 0x000000161616722b */ /* 0x000fd00000000016 */
[----:B------:R-:W-:-:S08]  /*0d00*/  DFMA R22, R20, R22, R20 ;  /* 0x000000161416722b */ /* 0x000fd00000000014 */
[----:B------:R-:W-:-:S08]  /*0d10*/  DFMA R20, R22, -R18, 1 ;  /* 0x3ff000001614742b */ /* 0x000fd00000000812 */
[----:B------:R-:W-:-:S08]  /*0d20*/  DFMA R20, R22, R20, R22 ;  /* 0x000000141614722b */ /* 0x000fd00000000016 */
[----:B------:R-:W-:-:S08]  /*0d30*/  DMUL R34, R20, R26 ;  /* 0x0000001a14227228 */ /* 0x000fd00000000000 */
[----:B------:R-:W-:-:S08]  /*0d40*/  DFMA R18, R34, -R18, R26 ;  /* 0x800000122212722b */ /* 0x000fd0000000001a */
[----:B------:R-:W-:-:S10]  /*0d50*/  DFMA R34, R20, R18, R34 ;  /* 0x000000121422722b */ /* 0x000fd40000000022 */
[----:B0-----:R-:W-:-:S05]  /*0d60*/  FFMA R0, RZ, UR20, R35 ;  /* 0x00000014ff007c23 */ /* 0x001fca0008000023 */
[----:B------:R-:W-:-:S13]  /*0d70*/  FSETP.GT.AND P0, PT, |R0|, 1.469367938527859385e-39, PT ;  /* 0x001000000000780b */ /* 0x000fda0003f04200 */
[----:B------:R-:W-:Y:S05]  /*0d80*/  @P0 BRA P2, `(.L_x_15) ;  /* 0x0000000000100947 */ /* 0x000fea0001000000 */
[----:B------:R-:W-:Y:S01]  /*0d90*/  IMAD.MOV.U32 R18, RZ, RZ, R26 ;  /* 0x000000ffff127224 */ /* 0x000fe200078e001a */
[----:B------:R-:W-:Y:S02]  /*0da0*/  MOV R29, R27 ;  /* 0x0000001b001d7202 */ /* 0x000fe40000000f00 */
[----:B------:R-:W-:-:S07]  /*0db0*/  MOV R0, 0xdd0 ;  /* 0x00000dd000007802 */ /* 0x000fce0000000f00 */
[----:B------:R-:W-:Y:S05]  /*0dc0*/  CALL.REL.NOINC `($__internal_0_$__cuda_sm20_div_rn_f64_full) ;  /* 0x0000003400e07944 */ /* 0x000fea0003c00000 */
.L_x_15:
[----:B------:R-:W-:Y:S05]  /*0dd0*/  BSYNC.RECONVERGENT B1 ;  /* 0x0000000000017941 */ /* 0x000fea0003800200 */
.L_x_14:
[----:B------:R-:W0:Y:S02]  /*0de0*/  F2I.F64.TRUNC R34, R34 ;  /* 0x0000002200227311 */ /* 0x000e24000030d100 */
[----:B0-----:R-:W-:-:S05]  /*0df0*/  LEA R0, R34, UR15, 0x2 ;  /* 0x0000000f22007c11 */ /* 0x001fca000f8e10ff */
[----:B------:R1:W-:Y:S02]  /*0e00*/  ATOMS.POPC.INC.32 RZ, [R0+URZ] ;  /* 0x0000000000ff7f8c */ /* 0x0003e4000d8000ff */
.L_x_11:
[----:B------:R-:W-:-:S04]  /*0e10*/  UISETP.GE.U32.AND UP0, UPT, UR19, UR26, UPT ;  /* 0x0000001a1300728c */ /* 0x000fc8000bf06070 */
[----:B------:R-:W-:-:S09]  /*0e20*/  UISETP.GE.AND.EX UP0, UPT, UR21, UR27, UPT, UP0 ;  /* 0x0000001b1500728c */ /* 0x000fd2000bf06300 */
[----:B------:R-:W-:Y:S05]  /*0e30*/  BRA.U UP0, `(.L_x_16) ;  /* 0x0000000100e47547 */ /* 0x000fea000b800000 */
[----:B------:R-:W2:Y:S01]  /*0e40*/  LDS.64 R20, [UR23+-0x8] ;  /* 0xfffff817ff147984 */ /* 0x000ea20008000a00 */
[----:B------:R-:W-:Y:S01]  /*0e50*/  IMAD.MOV.U32 R28, RZ, RZ, 0x0 ;  /* 0x00000000ff1c7424 */ /* 0x000fe200078e00ff */
[----:B------:R-:W-:Y:S01]  /*0e60*/  BSSY.RECONVERGENT B1, `(.L_x_17) ;  /* 0x000001e000017945 */ /* 0x000fe20003800200 */
[----:B------:R-:W-:Y:S01]  /*0e70*/  IMAD.MOV.U32 R29, RZ, RZ, 0x3fd80000 ;  /* 0x3fd80000ff1d7424 */ /* 0x000fe200078e00ff */
[----:B------:R-:W3:Y:S04]  /*0e80*/  LDS.64 R18, [UR6+-0x8] ;  /* 0xfffff806ff127984 */ /* 0x000ee80008000a00 */
[----:B------:R-:W4:Y:S01]  /*0e90*/  LDS.64 R22, [UR24+-0x8] ;  /* 0xfffff818ff167984 */ /* 0x000f220008000a00 */
[----:B--2--5:R-:W-:Y:S02]  /*0ea0*/  DADD R20, R14, -R20 ;  /* 0x000000000e147229 */ /* 0x024fe40000000814 */
[----:B---3--:R-:W-:-:S06]  /*0eb0*/  DADD R18, R16, -R18 ;  /* 0x0000000010127229 */ /* 0x008fcc0000000812 */
[----:B------:R-:W-:Y:S02]  /*0ec0*/  DMUL R20, R20, R20 ;  /* 0x0000001414147228 */ /* 0x000fe40000000000 */
[----:B----4-:R-:W-:-:S06]  /*0ed0*/  DADD R22, R12, -R22 ;  /* 0x000000000c167229 */ /* 0x010fcc0000000816 */
[----:B------:R-:W-:-:S08]  /*0ee0*/  DFMA R20, R18, R18, R20 ;  /* 0x000000121214722b */ /* 0x000fd00000000014 */
[----:B------:R-:W-:-:S06]  /*0ef0*/  DFMA R30, R22, R22, R20 ;  /* 0x00000016161e722b */ /* 0x000fcc0000000014 */
[----:B------:R-:W2:Y:S04]  /*0f00*/  MUFU.RSQ64H R25, R31 ;  /* 0x0000001f00197308 */ /* 0x000ea80000001c00 */
[----:B------:R-:W-:-:S05]  /*0f10*/  VIADD R24, R31, 0xfcb00000 ;  /* 0xfcb000001f187836 */ /* 0x000fca0000000000 */
[----:B------:R-:W-:Y:S01]  /*0f20*/  ISETP.GE.U32.AND P0, PT, R24, 0x7ca00000, PT ;  /* 0x7ca000001800780c */ /* 0x000fe20003f06070 */
[----:B--2---:R-:W-:-:S08]  /*0f30*/  DMUL R18, R24, R24 ;  /* 0x0000001818127228 */ /* 0x004fd00000000000 */
        /* <DEDUP_REMOVED lines=11> */
[----:B------:R-:W-:Y:S02]  /*0ff0*/  MOV R25, R31 ;  /* 0x0000001f00197202 */ /* 0x000fe40000000f00 */
[----:B01----:R-:W-:-:S07]  /*1000*/  MOV R0, 0x1020 ;  /* 0x0000102000007802 */ /* 0x003fce0000000f00 */
[----:B------:R-:W-:Y:S05]  /*1010*/  CALL.REL.NOINC `($__internal_1_$__cuda_sm20_dsqrt_rn_f64_mediumpath_v1) ;  /* 0x0000003800bc7944 */ /* 0x000fea0003c00000 */
[----:B------:R-:W-:Y:S02]  /*1020*/  IMAD.MOV.U32 R26, RZ, RZ, R18 ;  /* 0x000000ffff1a7224 */ /* 0x000fe400078e0012 */
[----:B------:R-:W-:-:S07]  /*1030*/  IMAD.MOV.U32 R27, RZ, RZ, R19 ;  /* 0x000000ffff1b7224 */ /* 0x000fce00078e0013 */
.L_x_18:
[----:B------:R-:W-:Y:S05]  /*1040*/  BSYNC.RECONVERGENT B1 ;  /* 0x0000000000017941 */ /* 0x000fea0003800200 */
.L_x_17:
[----:B------:R-:W2:Y:S01]  /*1050*/  LDC.64 R18, c[0x0][0x3a8] ;  /* 0x0000ea00ff127b82 */ /* 0x000ea20000000a00 */
[----:B------:R-:W2:Y:S01]  /*1060*/  MUFU.RCP64H R21, UR20 ;  /* 0x0000001400157d08 */ /* 0x000ea20008001800 */
[----:B------:R-:W-:Y:S01]  /*1070*/  IMAD.MOV.U32 R20, RZ, RZ, 0x1 ;  /* 0x00000001ff147424 */ /* 0x000fe200078e00ff */
[----:B------:R-:W-:Y:S01]  /*1080*/  FSETP.GEU.AND P2, PT, |R27|, 6.5827683646048100446e-37, PT ;  /* 0x036000001b00780b */ /* 0x000fe20003f4e200 */
[----:B------:R-:W-:Y:S04]  /*1090*/  BSSY.RECONVERGENT B1, `(.L_x_19) ;  /* 0x0000010000017945 */ /* 0x000fe80003800200 */
[----:B--2---:R-:W-:-:S08]  /*10a0*/  DFMA R22, R20, -R18, 1 ;  /* 0x3ff000001416742b */ /* 0x004fd00000000812 */
[----:B------:R-:W-:-:S08]  /*10b0*/  DFMA R22, R22, R22, R22 ;  /* 0x000000161616722b */ /* 0x000fd00000000016 */
[----:B------:R-:W-:-:S08]  /*10c0*/  DFMA R22, R20, R22, R20 ;  /* 0x000000161416722b */ /* 0x000fd00000000014 */
[----:B------:R-:W-:-:S08]  /*10d0*/  DFMA R20, R22, -R18, 1 ;  /* 0x3ff000001614742b */ /* 0x000fd00000000812 */
[----:B------:R-:W-:-:S08]  /*10e0*/  DFMA R20, R22, R20, R22 ;  /* 0x000000141614722b */ /* 0x000fd00000000016 */
[----:B------:R-:W-:-:S08]  /*10f0*/  DMUL R34, R20, R26 ;  /* 0x0000001a14227228 */ /* 0x000fd00000000000 */
[----:B------:R-:W-:-:S08]  /*1100*/  DFMA R18, R34, -R18, R26 ;  /* 0x800000122212722b */ /* 0x000fd0000000001a */
[----:B------:R-:W-:-:S10]  /*1110*/  DFMA R34, R20, R18, R34 ;  /* 0x000000121422722b */ /* 0x000fd40000000022 */
[----:B01----:R-:W-:-:S05]  /*1120*/  FFMA R0, RZ, UR20, R35 ;  /* 0x00000014ff007c23 */ /* 0x003fca0008000023 */
[----:B------:R-:W-:-:S13]  /*1130*/  FSETP.GT.AND P0, PT, |R0|, 1.469367938527859385e-39, PT ;  /* 0x001000000000780b */ /* 0x000fda0003f04200 */
[----:B------:R-:W-:Y:S05]  /*1140*/  @P0 BRA P2, `(.L_x_20) ;  /* 0x0000000000100947 */ /* 0x000fea0001000000 */
[----:B------:R-:W-:Y:S01]  /*1150*/  IMAD.MOV.U32 R18, RZ, RZ, R26 ;  /* 0x000000ffff127224 */ /* 0x000fe200078e001a */
[----:B------:R-:W-:Y:S01]  /*1160*/  MOV R0, 0x1190 ;  /* 0x0000119000007802 */ /* 0x000fe20000000f00 */
[----:B------:R-:W-:-:S07]  /*1170*/  IMAD.MOV.U32 R29, RZ, RZ, R27 ;  /* 0x000000ffff1d7224 */ /* 0x000fce00078e001b */
[----:B------:R-:W-:Y:S05]  /*1180*/  CALL.REL.NOINC `($__internal_0_$__cuda_sm20_div_rn_f64_full) ;  /* 0x0000003000f07944 */ /* 0x000fea0003c00000 */
.L_x_20:
[----:B------:R-:W-:Y:S05]  /*1190*/  BSYNC.RECONVERGENT B1 ;  /* 0x0000000000017941 */ /* 0x000fea0003800200 */
.L_x_19:
[----:B------:R-:W0:Y:S02]  /*11a0*/  F2I.F64.TRUNC R34, R34 ;  /* 0x0000002200227311 */ /* 0x000e24000030d100 */
[----:B0-----:R-:W-:-:S05]  /*11b0*/  LEA R0, R34, UR15, 0x2 ;  /* 0x0000000f22007c11 */ /* 0x001fca000f8e10ff */
[----:B------:R2:W-:Y:S02]  /*11c0*/  ATOMS.POPC.INC.32 RZ, [R0+URZ] ;  /* 0x0000000000ff7f8c */ /* 0x0005e4000d8000ff */
.L_x_16:
[----:B------:R-:W-:-:S04]  /*11d0*/  UISETP.GE.U32.AND UP0, UPT, UR18, UR26, UPT ;  /* 0x0000001a1200728c */ /* 0x000fc8000bf06070 */
[----:B------:R-:W-:-:S09]  /*11e0*/  UISETP.GE.AND.EX UP0, UPT, UR8, UR27, UPT, UP0 ;  /* 0x0000001b0800728c */ /* 0x000fd2000bf06300 */
[----:B------:R-:W-:Y:S05]  /*11f0*/  BRA.U UP0, `(.L_x_21) ;  /* 0x0000000100e47547 */ /* 0x000fea000b800000 */
[----:B------:R-:W3:Y:S01]  /*1200*/  LDS.64 R20, [UR23] ;  /* 0x00000017ff147984 */ /* 0x000ee20008000a00 */
[----:B------:R-:W-:Y:S01]  /*1210*/  MOV R28, 0x0 ;  /* 0x00000000001c7802 */ /* 0x000fe20000000f00 */
[----:B------:R-:W-:Y:S01]  /*1220*/  IMAD.MOV.U32 R29, RZ, RZ, 0x3fd80000 ;  /* 0x3fd80000ff1d7424 */ /* 0x000fe200078e00ff */
[----:B------:R-:W-:Y:S01]  /*1230*/  BSSY.RECONVERGENT B1, `(.L_x_22) ;  /* 0x000001d000017945 */ /* 0x000fe20003800200 */
[----:B------:R-:W4:Y:S04]  /*1240*/  LDS.64 R18, [UR6] ;  /* 0x00000006ff127984 */ /* 0x000f280008000a00 */
[----:B------:R-:W0:Y:S01]  /*1250*/  LDS.64 R22, [UR24] ;  /* 0x00000018ff167984 */ /* 0x000e220008000a00 */
[----:B---3-5:R-:W-:Y:S02]  /*1260*/  DADD R20, R14, -R20 ;  /* 0x000000000e147229 */ /* 0x028fe40000000814 */
[----:B----4-:R-:W-:-:S06]  /*1270*/  DADD R18, R16, -R18 ;  /* 0x0000000010127229 */ /* 0x010fcc0000000812 */
[----:B------:R-:W-:Y:S02]  /*1280*/  DMUL R20, R20, R20 ;  /* 0x0000001414147228 */ /* 0x000fe40000000000 */
[----:B0-----:R-:W-:-:S06]  /*1290*/  DADD R22, R12, -R22 ;  /* 0x000000000c167229 */ /* 0x001fcc0000000816 */
        /* <DEDUP_REMOVED lines=17> */
[----:B-12---:R-:W-:Y:S01]  /*13b0*/  MOV R0, 0x13e0 ;  /* 0x000013e000007802 */ /* 0x006fe20000000f00 */
[----:B------:R-:W-:-:S07]  /*13c0*/  IMAD.MOV.U32 R25, RZ, RZ, R31 ;  /* 0x000000ffff197224 */ /* 0x000fce00078e001f */
[----:B------:R-:W-:Y:S05]  /*13d0*/  CALL.REL.NOINC `($__internal_1_$__cuda_sm20_dsqrt_rn_f64_mediumpath_v1) ;  /* 0x0000003400cc7944 */ /* 0x000fea0003c00000 */
[----:B------:R-:W-:Y:S01]  /*13e0*/  IMAD.MOV.U32 R26, RZ, RZ, R18 ;  /* 0x000000ffff1a7224 */ /* 0x000fe200078e0012 */
[----:B------:R-:W-:-:S07]  /*13f0*/  MOV R27, R19 ;  /* 0x00000013001b7202 */ /* 0x000fce0000000f00 */
.L_x_23:
[----:B------:R-:W-:Y:S05]  /*1400*/  BSYNC.RECONVERGENT B1 ;  /* 0x0000000000017941 */ /* 0x000fea0003800200 */
.L_x_22:
[----:B------:R-:W0:Y:S01]  /*1410*/  LDC.64 R18, c[0x0][0x3a8] ;  /* 0x0000ea00ff127b82 */ /* 0x000e220000000a00 */
[----:B------:R-:W0:Y:S01]  /*1420*/  MUFU.RCP64H R21, UR20 ;  /* 0x0000001400157d08 */ /* 0x000e220008001800 */
[----:B------:R-:W-:Y:S01]  /*1430*/  IMAD.MOV.U32 R20, RZ, RZ, 0x1 ;  /* 0x00000001ff147424 */ /* 0x000fe200078e00ff */
[----:B------:R-:W-:Y:S01]  /*1440*/  FSETP.GEU.AND P2, PT, |R27|, 6.5827683646048100446e-37, PT ;  /* 0x036000001b00780b */ /* 0x000fe20003f4e200 */
[----:B------:R-:W-:Y:S04]  /*1450*/  BSSY.RECONVERGENT B1, `(.L_x_24) ;  /* 0x0000010000017945 */ /* 0x000fe80003800200 */
        /* <DEDUP_REMOVED lines=8> */
[----:B-12---:R-:W-:-:S05]  /*14e0*/  FFMA R0, RZ, UR20, R35 ;  /* 0x00000014ff007c23 */ /* 0x006fca0008000023 */
[----:B------:R-:W-:-:S13]  /*14f0*/  FSETP.GT.AND P0, PT, |R0|, 1.469367938527859385e-39, PT ;  /* 0x001000000000780b */ /* 0x000fda0003f04200 */
[----:B------:R-:W-:Y:S05]  /*1500*/  @P0 BRA P2, `(.L_x_25) ;  /* 0x0000000000100947 */ /* 0x000fea0001000000 */
[----:B------:R-:W-:Y:S01]  /*1510*/  IMAD.MOV.U32 R18, RZ, RZ, R26 ;  /* 0x000000ffff127224 */ /* 0x000fe200078e001a */
[----:B------:R-:W-:Y:S01]  /*1520*/  MOV R0, 0x1550 ;  /* 0x0000155000007802 */ /* 0x000fe20000000f00 */
[----:B------:R-:W-:-:S07]  /*1530*/  IMAD.MOV.U32 R29, RZ, RZ, R27 ;  /* 0x000000ffff1d7224 */ /* 0x000fce00078e001b */
[----:B------:R-:W-:Y:S05]  /*1540*/  CALL.REL.NOINC `($__internal_0_$__cuda_sm20_div_rn_f64_full) ;  /* 0x0000003000007944 */ /* 0x000fea0003c00000 */
.L_x_25:
[----:B------:R-:W-:Y:S05]  /*1550*/  BSYNC.RECONVERGENT B1 ;  /* 0x0000000000017941 */ /* 0x000fea0003800200 */
.L_x_24:
[----:B------:R-:W0:Y:S02]  /*1560*/  F2I.F64.TRUNC R34, R34 ;  /* 0x0000002200227311 */ /* 0x000e24000030d100 */
[----:B0-----:R-:W-:-:S05]  /*1570*/  LEA R0, R34, UR15, 0x2 ;  /* 0x0000000f22007c11 */ /* 0x001fca000f8e10ff */
[----:B------:R3:W-:Y:S02]  /*1580*/  ATOMS.POPC.INC.32 RZ, [R0+URZ] ;  /* 0x0000000000ff7f8c */ /* 0x0007e4000d8000ff */
.L_x_21:
[----:B------:R-:W-:Y:S01]  /*1590*/  UIADD3 UR5, UPT, UPT, UR5, 0x4, URZ ;  /* 0x0000000405057890 */ /* 0x000fe2000fffe0ff */
[----:B------:R-:W-:Y:S01]  /*15a0*/  VIADD R10, R10, 0x4 ;  /* 0x000000040a0a7836 */ /* 0x000fe20000000000 */
[----:B------:R-:W-:Y:S02]  /*15b0*/  UIADD3 UR18, UPT, UPT, UR18, 0x4, URZ ;  /* 0x0000000412127890 */ /* 0x000fe4000fffe0ff */
[----:B------:R-:W-:Y:S02]  /*15c0*/  UISETP.NE.AND UP0, UPT, UR5, URZ, UPT ;  /* 0x000000ff0500728c */ /* 0x000fe4000bf05270 */
[----:B------:R-:W-:Y:S02]  /*15d0*/  UIADD3 UR19, UPT, UPT, UR19, 0x4, URZ ;  /* 0x0000000413137890 */ /* 0x000fe4000fffe0ff */
[----:B------:R-:W-:Y:S02]  /*15e0*/  UIADD3 UR7, UPT, UPT, UR7, 0x4, URZ ;  /* 0x0000000407077890 */ /* 0x000fe4000fffe0ff */
[----:B------:R-:W-:-:S03]  /*15f0*/  UIADD3 UR6, UPT, UPT, UR6, 0x20, URZ ;  /* 0x0000002006067890 */ /* 0x000fc6000fffe0ff */
[----:B------:R-:W-:Y:S09]  /*1600*/  BRA.U UP0, `(.L_x_26) ;  /* 0xfffffff100087547 */ /* 0x000ff2000b83ffff */
[----:B------:R-:W-:-:S06]  /*1610*/  ULOP3.LUT UR5, UR9, 0x7fc, URZ, 0xc0, !UPT ;  /* 0x000007fc09057892 */ /* 0x000fcc000f8ec0ff */
[----:B------:R-:W-:-:S07]  /*1620*/  IMAD.U32 R10, RZ, RZ, UR5 ;  /* 0x00000005ff0a7e24 */ /* 0x000fce000f8e00ff */
.L_x_5:
[----:B------:R-:W-:-:S09]  /*1630*/  ULOP3.LUT UP0, UR5, UR9, 0x3, URZ, 0xc0, !UPT ;  /* 0x0000000309057892 */ /* 0x000fd2000f80c0ff */
[----:B------:R-:W-:Y:S05]  /*1640*/  BRA.U !UP0, `(.L_x_27) ;  /* 0x0000000d08787547 */ /* 0x000fea000b800000 */
[----:B------:R-:W-:-:S09]  /*1650*/  UISETP.NE.AND UP0, UPT, UR5, 0x1, UPT ;  /* 0x000000010500788c */ /* 0x000fd2000bf05270 */
[----:B------:R-:W-:Y:S05]  /*1660*/  BRA.U !UP0, `(.L_x_28) ;  /* 0x00000009083c7547 */ /* 0x000fea000b800000 */
[----:B------:R-:W4:Y:S01]  /*1670*/  S2UR UR6, SR_CgaCtaId ;  /* 0x00000000000679c3 */ /* 0x000f220000008800 */
[----:B------:R-:W4:Y:S01]  /*1680*/  LDCU.64 UR18, c[0x0][0x3a0] ;  /* 0x00007400ff1277ac */ /* 0x000f220008000a00 */
[----:B------:R-:W-:Y:S01]  /*1690*/  IMAD.IADD R11, R9, 0x1, R10 ;  /* 0x00000001090b7824 */ /* 0x000fe200078e020a */
[----:B------:R-:W-:Y:S01]  /*16a0*/  MOV R27, UR9 ;  /* 0x00000009001b7c02 */ /* 0x000fe20008000f00 */
[----:B------:R-:W-:Y:S01]  /*16b0*/  IMAD.U32 R28, RZ, RZ, UR9 ;  /* 0x00000009ff1c7e24 */ /* 0x000fe2000f8e00ff */
[----:B------:R-:W-:Y:S01]  /*16c0*/  UMOV UR5, 0x400 ;  /* 0x0000040000057882 */ /* 0x000fe20000000000 */
[----:B------:R-:W-:Y:S01]  /*16d0*/  BSSY.RECONVERGENT B1, `(.L_x_29) ;  /* 0x0000045000017945 */ /* 0x000fe20003800200 */
[----:B0123--:R-:W-:Y:S02]  /*16e0*/  SHF.R.S32.HI R0, RZ, 0x1f, R11 ;  /* 0x0000001fff007819 */ /* 0x00ffe4000001140b */
[----:B----4-:R-:W-:-:S04]  /*16f0*/  ISETP.GE.U32.AND P0, PT, R11, UR18, PT ;  /* 0x000000120b007c0c */ /* 0x010fc8000bf06070 */
[----:B------:R-:W-:Y:S01]  /*1700*/  ISETP.GE.AND.EX P0, PT, R0, UR19, PT, P0 ;  /* 0x0000001300007c0c */ /* 0x000fe2000bf06300 */
[----:B------:R-:W-:-:S06]  /*1710*/  ULEA UR5, UR6, UR5, 0x18 ;  /* 0x0000000506057291 */ /* 0x000fcc000f8ec0ff */
[----:B------:R-:W-:-:S05]  /*1720*/  LEA R26, R10, UR5, 0x3 ;  /* 0x000000050a1a7c11 */ /* 0x000fca000f8e18ff */
[----:B------:R-:W-:-:S04]  /*1730*/  IMAD R27, R27, 0x8, R26 ;  /* 0x000000081b1b7824 */ /* 0x000fc800078e021a */
[----:B------:R-:W-:Y:S01]  /*1740*/  IMAD R28, R28, 0x8, R27 ;  /* 0x000000081c1c7824 */ /* 0x000fe200078e021b */
[----:B------:R-:W-:Y:S06]  /*1750*/  @P0 BRA `(.L_x_30) ;  /* 0x0000000000f00947 */ /* 0x000fec0003800000 */
[----:B------:R-:W0:Y:S01]  /*1760*/  LDS.64 R18, [R27] ;  /* 0x000000001b127984 */ /* 0x000e220000000a00 */
[----:B------:R-:W-:Y:S03]  /*1770*/  BSSY.RECONVERGENT B2, `(.L_x_31) ;  /* 0x000001f000027945 */ /* 0x000fe60003800200 */
[----:B------:R-:W1:Y:S04]  /*1780*/  LDS.64 R20, [R26] ;  /* 0x000000001a147984 */ /* 0x000e680000000a00 */
[----:B------:R-:W2:Y:S01]  /*1790*/  LDS.64 R30, [R28] ;  /* 0x000000001c1e7984 */ /* 0x000ea20000000a00 */
[----:B0----5:R-:W-:Y:S02]  /*17a0*/  DADD R18, R14, -R18 ;  /* 0x000000000e127229 */ /* 0x021fe40000000812 */
[----:B-1----:R-:W-:-:S06]  /*17b0*/  DADD R20, R16, -R20 ;  /* 0x0000000010147229 */ /* 0x002fcc0000000814 */
[----:B------:R-:W-:Y:S02]  /*17c0*/  DMUL R18, R18, R18 ;  /* 0x0000001212127228 */ /* 0x000fe40000000000 */
[----:B--2---:R-:W-:-:S06]  /*17d0*/  DADD R30, R12, -R30 ;  /* 0x000000000c1e7229 */ /* 0x004fcc000000081e */
[----:B------:R-:W-:-:S08]  /*17e0*/  DFMA R18, R20, R20, R18 ;  /* 0x000000141412722b */ /* 0x000fd00000000012 */
[----:B------:R-:W-:Y:S01]  /*17f0*/  DFMA R30, R30, R30, R18 ;  /* 0x0000001e1e1e722b */ /* 0x000fe20000000012 */
[----:B------:R-:W-:Y:S02]  /*1800*/  IMAD.MOV.U32 R18, RZ, RZ, 0x0 ;  /* 0x00000000ff127424 */ /* 0x000fe400078e00ff */
[----:B------:R-:W-:-:S03]  /*1810*/  IMAD.MOV.U32 R19, RZ, RZ, 0x3fd80000 ;  /* 0x3fd80000ff137424 */ /* 0x000fc600078e00ff */
        /* <DEDUP_REMOVED lines=9> */
[----:B------:R-:W-:Y:S01]  /*18b0*/  IADD3 R21, PT, PT, R33, -0x100000, RZ ;  /* 0xfff0000021157810 */ /* 0x000fe20007ffe0ff */
[----:B------:R-:W-:-:S05]  /*18c0*/  IMAD.MOV.U32 R20, RZ, RZ, R32 ;  /* 0x000000ffff147224 */ /* 0x000fca00078e0020 */
        /* <DEDUP_REMOVED lines=9> */
.L_x_32:
[----:B------:R-:W-:Y:S05]  /*1960*/  BSYNC.RECONVERGENT B2 ;  /* 0x0000000000027941 */ /* 0x000fea0003800200 */
.L_x_31:
[----:B------:R-:W0:Y:S01]  /*1970*/  LDCU UR5, c[0x0][0x3ac] ;  /* 0x00007580ff0577ac */ /* 0x000e220008000800 */
[----:B------:R-:W1:Y:S01]  /*1980*/  LDC.64 R22, c[0x0][0x3a8] ;  /* 0x0000ea00ff167b82 */ /* 0x000e620000000a00 */
[----:B------:R-:W-:Y:S01]  /*1990*/  IMAD.MOV.U32 R18, RZ, RZ, 0x1 ;  /* 0x00000001ff127424 */ /* 0x000fe200078e00ff */
[----:B------:R-:W-:Y:S01]  /*19a0*/  FSETP.GEU.AND P2, PT, |R35|, 6.5827683646048100446e-37, PT ;  /* 0x036000002300780b */ /* 0x000fe20003f4e200 */
[----:B------:R-:W-:Y:S01]  /*19b0*/  BSSY.RECONVERGENT B2, `(.L_x_33) ;  /* 0x0000013000027945 */ /* 0x000fe20003800200 */
[----:B0-----:R-:W1:Y:S03]  /*19c0*/  MUFU.RCP64H R19, UR5 ;  /* 0x0000000500137d08 */ /* 0x001e660008001800 */
        /* <DEDUP_REMOVED lines=11> */
[----:B------:R-:W-:Y:S01]  /*1a80*/  MOV R18, R34 ;  /* 0x0000002200127202 */ /* 0x000fe20000000f00 */
[----:B------:R-:W-:Y:S01]  /*1a90*/  IMAD.MOV.U32 R29, RZ, RZ, R35 ;  /* 0x000000ffff1d7224 */ /* 0x000fe200078e0023 */
[----:B------:R-:W-:-:S07]  /*1aa0*/  MOV R0, 0x1ac0 ;  /* 0x00001ac000007802 */ /* 0x000fce0000000f00 */
[----:B------:R-:W-:Y:S05]  /*1ab0*/  CALL.REL.NOINC `($__internal_0_$__cuda_sm20_div_rn_f64_full) ;  /* 0x0000002800a47944 */ /* 0x000fea0003c00000 */
[----:B------:R-:W-:Y:S02]  /*1ac0*/  IMAD.MOV.U32 R18, RZ, RZ, R34 ;  /* 0x000000ffff127224 */ /* 0x000fe400078e0022 */
[----:B------:R-:W-:-:S07]  /*1ad0*/  IMAD.MOV.U32 R19, RZ, RZ, R35 ;  /* 0x000000ffff137224 */ /* 0x000fce00078e0023 */
.L_x_34:
[----:B------:R-:W-:Y:S05]  /*1ae0*/  BSYNC.RECONVERGENT B2 ;  /* 0x0000000000027941 */ /* 0x000fea0003800200 */
.L_x_33:
[----:B------:R-:W0:Y:S02]  /*1af0*/  F2I.F64.TRUNC R18, R18 ;  /* 0x0000001200127311 */ /* 0x000e24000030d100 */
[----:B0-----:R-:W-:-:S05]  /*1b00*/  LEA R0, R18, UR15, 0x2 ;  /* 0x0000000f12007c11 */ /* 0x001fca000f8e10ff */
[----:B------:R0:W-:Y:S02]  /*1b10*/  ATOMS.POPC.INC.32 RZ, [R0+URZ] ;  /* 0x0000000000ff7f8c */ /* 0x0001e4000d8000ff */
.L_x_30:
[----:B------:R-:W-:Y:S05]  /*1b20*/  BSYNC.RECONVERGENT B1 ;  /* 0x0000000000017941 */ /* 0x000fea0003800200 */
.L_x_29:
[----:B------:R-:W1:Y:S01]  /*1b30*/  LDCU.64 UR6, c[0x0][0x3a0] ;  /* 0x00007400ff0677ac */ /* 0x000e620008000a00 */
[----:B------:R-:W-:Y:S01]  /*1b40*/  VIADD R11, R11, 0x1 ;  /* 0x000000010b0b7836 */ /* 0x000fe20000000000 */
[----:B------:R-:W-:Y:S04]  /*1b50*/  BSSY.RECONVERGENT B1, `(.L_x_35) ;  /* 0x000003f000017945 */ /* 0x000fe80003800200 */
[----:B-1----:R-:W-:Y:S02]  /*1b60*/  ISETP.GE.U32.AND P0, PT, R11, UR6, PT ;  /* 0x000000060b007c0c */ /* 0x002fe4000bf06070 */
[----:B------:R-:W-:-:S04]  /*1b70*/  SHF.R.S32.HI R11, RZ, 0x1f, R11 ;  /* 0x0000001fff0b7819 */ /* 0x000fc8000001140b */
[----:B------:R-:W-:-:S13]  /*1b80*/  ISETP.GE.AND.EX P0, PT, R11, UR7, PT, P0 ;  /* 0x000000070b007c0c */ /* 0x000fda000bf06300 */
[----:B------:R-:W-:Y:S05]  /*1b90*/  @P0 BRA `(.L_x_36) ;  /* 0x0000000000e80947 */ /* 0x000fea0003800000 */
[----:B------:R-:W1:Y:S01]  /*1ba0*/  LDS.64 R20, [R27+0x8] ;  /* 0x000008001b147984 */ /* 0x000e620000000a00 */
[----:B------:R-:W-:Y:S03]  /*1bb0*/  BSSY.RECONVERGENT B2, `(.L_x_37) ;  /* 0x000001f000027945 */ /* 0x000fe60003800200 */
[----:B------:R-:W2:Y:S04]  /*1bc0*/  LDS.64 R18, [R26+0x8] ;  /* 0x000008001a127984 */ /* 0x000ea80000000a00 */
[----:B------:R-:W3:Y:S01]  /*1bd0*/  LDS.64 R28, [R28+0x8] ;  /* 0x000008001c1c7984 */ /* 0x000ee20000000a00 */
[----:B-1---5:R-:W-:Y:S02]  /*1be0*/  DADD R20, R14, -R20 ;  /* 0x000000000e147229 */ /* 0x022fe40000000814 */
[----:B--2---:R-:W-:-:S06]  /*1bf0*/  DADD R18, R16, -R18 ;  /* 0x0000000010127229 */ /* 0x004fcc0000000812 */
[----:B------:R-:W-:Y:S02]  /*1c00*/  DMUL R20, R20, R20 ;  /* 0x0000001414147228 */ /* 0x000fe40000000000 */
[----:B---3--:R-:W-:Y:S01]  /*1c10*/  DADD R30, R12, -R28 ;  /* 0x000000000c1e7229 */ /* 0x008fe2000000081c */
[----:B------:R-:W-:Y:S01]  /*1c20*/  IMAD.MOV.U32 R28, RZ, RZ, 0x0 ;  /* 0x00000000ff1c7424 */ /* 0x000fe200078e00ff */
[----:B------:R-:W-:-:S04]  /*1c30*/  MOV R29, 0x3fd80000 ;  /* 0x3fd80000001d7802 */ /* 0x000fc80000000f00 */
        /* <DEDUP_REMOVED lines=22> */
.L_x_38:
[----:B------:R-:W-:Y:S05]  /*1da0*/  BSYNC.RECONVERGENT B2 ;  /* 0x0000000000027941 */ /* 0x000fea0003800200 */
.L_x_37:
[----:B------:R-:W1:Y:S01]  /*1db0*/  LDCU UR5, c[0x0][0x3ac] ;  /* 0x00007580ff0577ac */ /* 0x000e620008000800 */
[----:B------:R-:W2:Y:S01]  /*1dc0*/  LDC.64 R18, c[0x0][0x3a8] ;  /* 0x0000ea00ff127b82 */ /* 0x000ea20000000a00 */
[----:B------:R-:W-:Y:S01]  /*1dd0*/  MOV R20, 0x1 ;  /* 0x0000000100147802 */ /* 0x000fe20000000f00 */
[----:B------:R-:W-:Y:S01]  /*1de0*/  BSSY.RECONVERGENT B2, `(.L_x_39) ;  /* 0x0000012000027945 */ /* 0x000fe20003800200 */
[----:B------:R-:W-:Y:S01]  /*1df0*/  FSETP.GEU.AND P2, PT, |R27|, 6.5827683646048100446e-37, PT ;  /* 0x036000001b00780b */ /* 0x000fe20003f4e200 */
[----:B-1----:R-:W2:Y:S03]  /*1e00*/  MUFU.RCP64H R21, UR5 ;  /* 0x0000000500157d08 */ /* 0x002ea60008001800 */
        /* <DEDUP_REMOVED lines=12> */
[----:B------:R-:W-:Y:S01]  /*1ed0*/  MOV R0, 0x1f00 ;  /* 0x00001f0000007802 */ /* 0x000fe20000000f00 */
[----:B------:R-:W-:-:S07]  /*1ee0*/  IMAD.MOV.U32 R29, RZ, RZ, R27 ;  /* 0x000000ffff1d7224 */ /* 0x000fce00078e001b */
[----:B------:R-:W-:Y:S05]  /*1ef0*/  CALL.REL.NOINC `($__internal_0_$__cuda_sm20_div_rn_f64_full) ;  /* 0x0000002400947944 */ /* 0x000fea0003c00000 */
.L_x_40:
[----:B------:R-:W-:Y:S05]  /*1f00*/  BSYNC.RECONVERGENT B2 ;  /* 0x0000000000027941 */ /* 0x000fea0003800200 */
.L_x_39:
[----:B------:R-:W0:Y:S02]  /*1f10*/  F2I.F64.TRUNC R34, R34 ;  /* 0x0000002200227311 */ /* 0x000e24000030d100 */
[----:B0-----:R-:W-:-:S05]  /*1f20*/  LEA R0, R34, UR15, 0x2 ;  /* 0x0000000f22007c11 */ /* 0x001fca000f8e10ff */
[----:B------:R1:W-:Y:S02]  /*1f30*/  ATOMS.POPC.INC.32 RZ, [R0+URZ] ;  /* 0x0000000000ff7f8c */ /* 0x0003e4000d8000ff */
.L_x_36:
[----:B------:R-:W-:Y:S05]  /*1f40*/  BSYNC.RECONVERGENT B1 ;  /* 0x0000000000017941 */ /* 0x000fea0003800200 */
.L_x_35:
[----:B------:R-:W-:-:S07]  /*1f50*/  VIADD R10, R10, 0x2 ;  /* 0x000000020a0a7836 */ /* 0x000fce0000000000 */
.L_x_28:
[----:B------:R-:W4:Y:S01]  /*1f60*/  LDCU.64 UR6, c[0x0][0x3a0] ;  /* 0x00007400ff0677ac */ /* 0x000f220008000a00 */
[----:B------:R-:W-:Y:S01]  /*1f70*/  IMAD.IADD R9, R9, 0x1, R10 ;  /* 0x0000000109097824 */ /* 0x000fe200078e020a */
[----:B------:R-:W-:Y:S01]  /*1f80*/  BSSY.RECONVERGENT B1, `(.L_x_27) ;  /* 0x000004a000017945 */ /* 0x000fe20003800200 */
[----:B------:R-:W-:-:S06]  /*1f90*/  ULOP3.LUT UR5, UR9, 0x1, URZ, 0xc0, !UPT ;  /* 0x0000000109057892 */ /* 0x000fcc000f8ec0ff */
[----:B0123--:R-:W-:Y:S01]  /*1fa0*/  IMAD.U32 R0, RZ, RZ, UR5 ;  /* 0x00000005ff007e24 */ /* 0x00ffe2000f8e00ff */
[----:B----4-:R-:W-:Y:S02]  /*1fb0*/  ISETP.GE.U32.AND P0, PT, R9, UR6, PT ;  /* 0x0000000609007c0c */ /* 0x010fe4000bf06070 */
[----:B------:R-:W-:-:S04]  /*1fc0*/  SHF.R.S32.HI R9, RZ, 0x1f, R9 ;  /* 0x0000001fff097819 */ /* 0x000fc80000011409 */
[----:B------:R-:W-:-:S04]  /*1fd0*/  ISETP.GE.AND.EX P0, PT, R9, UR7, PT, P0 ;  /* 0x0000000709007c0c */ /* 0x000fc8000bf06300 */
[----:B------:R-:W-:-:S13]  /*1fe0*/  ISETP.NE.U32.OR P0, PT, R0, 0x1, P0 ;  /* 0x000000010000780c */ /* 0x000fda0000705470 */
[----:B------:R-:W-:Y:S05]  /*1ff0*/  @P0 BRA `(.L_x_41) ;  /* 0x0000000400080947 */ /* 0x000fea0003800000 */
[----:B------:R-:W0:Y:S01]  /*2000*/  S2UR UR6, SR_CgaCtaId ;  /* 0x00000000000679c3 */ /* 0x000e220000008800 */
[----:B------:R-:W-:Y:S01]  /*2010*/  UMOV UR5, 0x400 ;  /* 0x0000040000057882 */ /* 0x000fe20000000000 */
[----:B------:R-:W-:Y:S01]  /*2020*/  IMAD.U32 R9, RZ, RZ, UR9 ;  /* 0x00000009ff097e24 */ /* 0x000fe2000f8e00ff */
[----:B------:R-:W-:Y:S01]  /*2030*/  BSSY.RECONVERGENT B2, `(.L_x_42) ;  /* 0x0000025000027945 */ /* 0x000fe20003800200 */
[----:B------:R-:W-:Y:S01]  /*2040*/  IMAD.U32 R22, RZ, RZ, UR9 ;  /* 0x00000009ff167e24 */ /* 0x000fe2000f8e00ff */
[----:B0-----:R-:W-:-:S06]  /*2050*/  ULEA UR5, UR6, UR5, 0x18 ;  /* 0x0000000506057291 */ /* 0x001fcc000f8ec0ff */
[----:B------:R-:W-:-:S04]  /*2060*/  LEA R0, R10, UR5, 0x3 ;  /* 0x000000050a007c11 */ /* 0x000fc8000f8e18ff */
[----:B------:R-:W-:Y:S01]  /*2070*/  LEA R9, R9, R0, 0x3 ;  /* 0x0000000009097211 */ /* 0x000fe200078e18ff */
[----:B------:R-:W0:Y:S04]  /*2080*/  LDS.64 R10, [R0] ;  /* 0x00000000000a7984 */ /* 0x000e280000000a00 */
[----:B------:R-:W1:Y:S01]  /*2090*/  LDS.64 R18, [R9] ;  /* 0x0000000009127984 */ /* 0x000e620000000a00 */
[----:B------:R-:W-:-:S05]  /*20a0*/  IMAD R22, R22, 0x8, R9 ;  /* 0x0000000816167824 */ /* 0x000fca00078e0209 */
[----:B------:R-:W2:Y:S01]  /*20b0*/  LDS.64 R20, [R22] ;  /* 0x0000000016147984 */ /* 0x000ea20000000a00 */
[----:B0----5:R-:W-:Y:S02]  /*20c0*/  DADD R10, R16, -R10 ;  /* 0x00000000100a7229 */ /* 0x021fe4000000080a */
[----:B-1----:R-:W-:Y:S02]  /*20d0*/  DADD R18, R14, -R18 ;  /* 0x000000000e127229 */ /* 0x002fe40000000812 */
[----:B--2---:R-:W-:-:S06]  /*20e0*/  DADD R20, R12, -R20 ;  /* 0x000000000c147229 */ /* 0x004fcc0000000814 */
[----:B------:R-:W-:-:S08]  /*20f0*/  DMUL R18, R18, R18 ;  /* 0x0000001212127228 */ /* 0x000fd00000000000 */
        /* <DEDUP_REMOVED lines=24> */
.L_x_43:
[----:B------:R-:W-:Y:S05]  /*2280*/  BSYNC.RECONVERGENT B2 ;  /* 0x0000000000027941 */ /* 0x000fea0003800200 */
.L_x_42:
        /* <DEDUP_REMOVED lines=18> */
[----:B------:R-:W-:Y:S02]  /*23b0*/  MOV R29, R11 ;  /* 0x0000000b001d7202 */ /* 0x000fe40000000f00 */
[----:B------:R-:W-:-:S07]  /*23c0*/  MOV R0, 0x23e0 ;  /* 0x000023e000007802 */ /* 0x000fce0000000f00 */
[----:B------:R-:W-:Y:S05]  /*23d0*/  CALL.REL.NOINC `($__internal_0_$__cuda_sm20_div_rn_f64_full) ;  /* 0x00000020005c7944 */ /* 0x000fea0003c00000 */
.L_x_45:
[----:B------:R-:W-:Y:S05]  /*23e0*/  BSYNC.RECONVERGENT B2 ;  /* 0x0000000000027941 */ /* 0x000fea0003800200 */
.L_x_44:
[----:B------:R-:W0:Y:S02]  /*23f0*/  F2I.F64.TRUNC R34, R34 ;  /* 0x0000002200227311 */ /* 0x000e24000030d100 */
[----:B0-----:R-:W-:-:S05]  /*2400*/  LEA R0, R34, UR15, 0x2 ;  /* 0x0000000f22007c11 */ /* 0x001fca000f8e10ff */
[----:B------:R0:W-:Y:S02]  /*2410*/  ATOMS.POPC.INC.32 RZ, [R0+URZ] ;  /* 0x0000000000ff7f8c */ /* 0x0001e4000d8000ff */
.L_x_41:
[----:B------:R-:W-:Y:S05]  /*2420*/  BSYNC.RECONVERGENT B1 ;  /* 0x0000000000017941 */ /* 0x000fea0003800200 */
.L_x_27:
[----:B------:R-:W-:Y:S06]  /*2430*/  BAR.SYNC.DEFER_BLOCKING 0x0 ;  /* 0x0000000000007b1d */ /* 0x000fec0000010000 */
[----:B------:R-:W-:Y:S05]  /*2440*/  @P1 BRA `(.L_x_46) ;  /* 0xffffffdc00bc1947 */ /* 0x000fea000383ffff */
.L_x_4:
[----:B------:R-:W-:Y:S01]  /*2450*/  VIADD R11, R2, 0x1 ;  /* 0x00000001020b7836 */ /* 0x000fe20000000000 */
[----:B-----5:R4:W-:Y:S01]  /*2460*/  STS.64 [R6], R16 ;  /* 0x0000001006007388 */ /* 0x0209e20000000a00 */
[----:B0123--:R-:W-:Y:S01]  /*2470*/  IMAD.U32 R0, RZ, RZ, UR9 ;  /* 0x00000009ff007e24 */ /* 0x00ffe2000f8e00ff */
[----:B------:R-:W-:Y:S05]  /*2480*/  WARPSYNC.ALL ;  /* 0x0000000000007948 */ /* 0x000fea0003800000 */
[----:B------:R-:W-:Y:S01]  /*2490*/  ISETP.GE.U32.AND P0, PT, R11, UR9, PT ;  /* 0x000000090b007c0c */ /* 0x000fe2000bf06070 */
[----:B------:R-:W-:Y:S01]  /*24a0*/  IMAD R3, R0, 0x8, R7 ;  /* 0x0000000800037824 */ /* 0x000fe200078e0207 */
[----:B------:R4:W-:Y:S04]  /*24b0*/  STS.64 [R7], R14 ;  /* 0x0000000e07007388 */ /* 0x0009e80000000a00 */
[----:B------:R4:W-:Y:S01]  /*24c0*/  STS.64 [R3], R12 ;  /* 0x0000000c03007388 */ /* 0x0009e20000000a00 */
[----:B------:R-:W-:Y:S06]  /*24d0*/  BAR.SYNC.DEFER_BLOCKING 0x0 ;  /* 0x0000000000007b1d */ /* 0x000fec0000010000 */
[----:B------:R-:W-:Y:S05]  /*24e0*/  @P0 BRA `(.L_x_3) ;  /* 0x0000001c00dc0947 */ /* 0x000fea0003800000 */
[----:B----4-:R-:W-:Y:S01]  /*24f0*/  IMAD.U32 R3, RZ, RZ, UR9 ;  /* 0x00000009ff037e24 */ /* 0x010fe2000f8e00ff */
[----:B------:R-:W-:Y:S01]  /*2500*/  LOP3.LUT R6, RZ, R2, RZ, 0x33, !PT ;  /* 0x00000002ff067212 */ /* 0x000fe200078e33ff */
[----:B------:R-:W-:Y:S03]  /*2510*/  BSSY B2, `(.L_x_47) ;  /* 0x0000118000027945 */ /* 0x000fe60003800000 */
[----:B------:R-:W-:Y:S01]  /*2520*/  IADD3 R0, PT, PT, R3, -0x2, -R2 ;  /* 0xfffffffe03007810 */ /* 0x000fe20007ffe802 */
[----:B------:R-:W-:-:S03]  /*2530*/  VIADD R6, R6, UR9 ;  /* 0x0000000906067c36 */ /* 0x000fc60008000000 */
[----:B------:R-:W-:Y:S02]  /*2540*/  ISETP.GE.U32.AND P0, PT, R0, 0x3, PT ;  /* 0x000000030000780c */ /* 0x000fe40003f06070 */
[----:B------:R-:W-:-:S11]  /*2550*/  LOP3.LUT R3, R6, 0x3, RZ, 0xc0, !PT ;  /* 0x0000000306037812 */ /* 0x000fd600078ec0ff */
[----:B------:R-:W-:Y:S05]  /*2560*/  @!P0 BRA `(.L_x_48) ;  /* 0x0000001000488947 */ /* 0x000fea0003800000 */
[----:B------:R-:W0:Y:S01]  /*2570*/  S2UR UR6, SR_CgaCtaId ;  /* 0x00000000000679c3 */ /* 0x000e220000008800 */
[----:B------:R-:W-:Y:S01]  /*2580*/  UMOV UR5, 0x400 ;  /* 0x0000040000057882 */ /* 0x000fe20000000000 */
[----:B------:R-:W-:Y:S01]  /*2590*/  LOP3.LUT R7, R6, 0xfffffffc, RZ, 0xc0, !PT ;  /* 0xfffffffc06077812 */ /* 0x000fe200078ec0ff */
[----:B------:R-:W-:Y:S01]  /*25a0*/  BSSY B1, `(.L_x_49) ;  /* 0x000010d000017945 */ /* 0x000fe20003800000 */
[C---:B------:R-:W-:Y:S01]  /*25b0*/  VIADD R26, R2.reuse, UR16 ;  /* 0x00000010021a7c36 */ /* 0x040fe20008000000 */
[----:B------:R-:W-:Y:S02]  /*25c0*/  IADD3 R11, PT, PT, R2, 0x2, RZ ;  /* 0x00000002020b7810 */ /* 0x000fe40007ffe0ff */
[----:B------:R-:W-:Y:S01]  /*25d0*/  IMAD.MOV R7, RZ, RZ, -R7 ;  /* 0x000000ffff077224 */ /* 0x000fe200078e0a07 */
[----:B0-----:R-:W-:-:S06]  /*25e0*/  ULEA UR5, UR6, UR5, 0x18 ;  /* 0x0000000506057291 */ /* 0x001fcc000f8ec0ff */
[----:B------:R-:W-:-:S05]  /*25f0*/  LEA R8, R2, UR5, 0x3 ;  /* 0x0000000502087c11 */ /* 0x000fca000f8e18ff */
[----:B------:R-:W-:-:S07]  /*2600*/  VIADD R8, R8, 0x10 ;  /* 0x0000001008087836 */ /* 0x000fce0000000000 */
.L_x_74:
[----:B0-----:R-:W-:Y:S01]  /*2610*/  VIADD R0, R26, 0x1 ;  /* 0x000000011a007836 */ /* 0x001fe20000000000 */
[----:B------:R-:W-:Y:S05]  /*2620*/  YIELD ;  /* 0x0000000000007946 */ /* 0x000fea0003800000 */
[----:B------:R-:W-:Y:S01]  /*2630*/  ISETP.GE.U32.AND P0, PT, R0, UR10, PT ;  /* 0x0000000a00007c0c */ /* 0x000fe2000bf06070 */
[----:B------:R-:W-:Y:S01]  /*2640*/  VIADD R7, R7, 0x4 ;  /* 0x0000000407077836 */ /* 0x000fe20000000000 */
[----:B------:R-:W-:Y:S01]  /*2650*/  SHF.R.S32.HI R0, RZ, 0x1f, R0 ;  /* 0x0000001fff007819 */ /* 0x000fe20000011400 */
[----:B------:R-:W-:Y:S01]  /*2660*/  IMAD.U32 R9, RZ, RZ, UR9 ;  /* 0x00000009ff097e24 */ /* 0x000fe2000f8e00ff */
[----:B------:R-:W-:Y:S01]  /*2670*/  BSSY.RECONVERGENT B3, `(.L_x_50) ;  /* 0x000003f000037945 */ /* 0x000fe20003800200 */
[----:B------:R-:W-:Y:S01]  /*2680*/  IMAD.U32 R19, RZ, RZ, UR9 ;  /* 0x00000009ff137e24 */ /* 0x000fe2000f8e00ff */
[----:B------:R-:W-:-:S02]  /*2690*/  ISETP.GE.AND.EX P0, PT, R0, UR11, PT, P0 ;  /* 0x0000000b00007c0c */ /* 0x000fc4000bf06300 */
[----:B------:R-:W-:Y:S01]  /*26a0*/  ISETP.NE.AND P1, PT, R7, RZ, PT ;  /* 0x000000ff0700720c */ /* 0x000fe20003f25270 */
[----:B------:R-:W-:Y:S01]  /*26b0*/  IMAD R10, R19, 0x10, R8 ;  /* 0x00000010130a7824 */ /* 0x000fe200078e0208 */
[----:B------:R-:W-:-:S09]  /*26c0*/  LEA R9, R9, R8, 0x3 ;  /* 0x0000000809097211 */ /* 0x000fd200078e18ff */
[----:B------:R-:W-:Y:S05]  /*26d0*/  @P0 BRA `(.L_x_51) ;  /* 0x0000000000e00947 */ /* 0x000fea0003800000 */
[----:B------:R-:W0:Y:S01]  /*26e0*/  LDS.64 R22, [R9+-0x8] ;  /* 0xfffff80009167984 */ /* 0x000e220000000a00 */
[----:B------:R-:W-:Y:S01]  /*26f0*/  IMAD.MOV.U32 R32, RZ, RZ, 0x0 ;  /* 0x00000000ff207424 */ /* 0x000fe200078e00ff */
[----:B------:R-:W-:Y:S01]  /*2700*/  BSSY.RECONVERGENT B4, `(.L_x_52) ;  /* 0x000001e000047945 */ /* 0x000fe20003800200 */
[----:B------:R-:W-:Y:S01]  /*2710*/  IMAD.MOV.U32 R33, RZ, RZ, 0x3fd80000 ;  /* 0x3fd80000ff217424 */ /* 0x000fe200078e00ff */
[----:B------:R-:W1:Y:S04]  /*2720*/  LDS.64 R20, [R8+-0x8] ;  /* 0xfffff80008147984 */ /* 0x000e680000000a00 */
[----:B------:R-:W2:Y:S01]  /*2730*/  LDS.64 R18, [R10+-0x8] ;  /* 0xfffff8000a127984 */ /* 0x000ea20000000a00 */
[----:B0-----:R-:W-:Y:S02]  /*2740*/  DADD R22, R14, -R22 ;  /* 0x000000000e167229 */ /* 0x001fe40000000816 */
        /* <DEDUP_REMOVED lines=19> */
[----:B------:R-:W-:Y:S01]  /*2880*/  MOV R20, R32 ;  /* 0x0000002000147202 */ /* 0x000fe20000000f00 */
[----:B------:R-:W-:Y:S01]  /*2890*/  IMAD.MOV.U32 R25, RZ, RZ, R31 ;  /* 0x000000ffff197224 */ /* 0x000fe200078e001f */
[----:B------:R-:W-:-:S07]  /*28a0*/  MOV R0, 0x28c0 ;  /* 0x000028c000007802 */ /* 0x000fce0000000f00 */
[----:B------:R-:W-:Y:S05]  /*28b0*/  CALL.REL.NOINC `($__internal_1_$__cuda_sm20_dsqrt_rn_f64_mediumpath_v1) ;  /* 0x0000002000947944 */ /* 0x000fea0003c00000 */
[----:B------:R-:W-:Y:S02]  /*28c0*/  IMAD.MOV.U32 R28, RZ, RZ, R18 ;  /* 0x000000ffff1c7224 */ /* 0x000fe400078e0012 */
[----:B------:R-:W-:-:S07]  /*28d0*/  IMAD.MOV.U32 R29, RZ, RZ, R19 ;  /* 0x000000ffff1d7224 */ /* 0x000fce00078e0013 */
.L_x_53:
[----:B------:R-:W-:Y:S05]  /*28e0*/  BSYNC.RECONVERGENT B4 ;  /* 0x0000000000047941 */ /* 0x000fea0003800200 */
.L_x_52:
        /* <DEDUP_REMOVED lines=17> */
[----:B------:R-:W-:-:S07]  /*2a00*/  MOV R0, 0x2a20 ;  /* 0x00002a2000007802 */ /* 0x000fce0000000f00 */
[----:B------:R-:W-:Y:S05]  /*2a10*/  CALL.REL.NOINC `($__internal_0_$__cuda_sm20_div_rn_f64_full) ;  /* 0x0000001800cc7944 */ /* 0x000fea0003c00000 */
.L_x_55:
[----:B------:R-:W-:Y:S05]  /*2a20*/  BSYNC.RECONVERGENT B4 ;  /* 0x0000000000047941 */ /* 0x000fea0003800200 */
.L_x_54:
[----:B------:R-:W0:Y:S02]  /*2a30*/  F2I.F64.TRUNC R34, R34 ;  /* 0x0000002200227311 */ /* 0x000e24000030d100 */
[----:B0-----:R-:W-:-:S05]  /*2a40*/  LEA R0, R34, UR15, 0x2 ;  /* 0x0000000f22007c11 */ /* 0x001fca000f8e10ff */
[----:B------:R0:W-:Y:S02]  /*2a50*/  ATOMS.POPC.INC.32 RZ, [R0+URZ] ;  /* 0x0000000000ff7f8c */ /* 0x0001e4000d8000ff */
.L_x_51:
[----:B------:R-:W-:Y:S05]  /*2a60*/  BSYNC.RECONVERGENT B3 ;  /* 0x0000000000037941 */ /* 0x000fea0003800200 */
.L_x_50:
[----:B0-----:R-:W-:Y:S01]  /*2a70*/  VIADD R0, R26, 0x2 ;  /* 0x000000021a007836 */ /* 0x001fe20000000000 */
[----:B------:R-:W-:Y:S04]  /*2a80*/  BSSY.RECONVERGENT B3, `(.L_x_56) ;  /* 0x000003d000037945 */ /* 0x000fe80003800200 */
[----:B------:R-:W-:Y:S02]  /*2a90*/  ISETP.GE.U32.AND P0, PT, R0, UR10, PT ;  /* 0x0000000a00007c0c */ /* 0x000fe4000bf06070 */
[----:B------:R-:W-:-:S04]  /*2aa0*/  SHF.R.S32.HI R0, RZ, 0x1f, R0 ;  /* 0x0000001fff007819 */ /* 0x000fc80000011400 */
[----:B------:R-:W-:-:S13]  /*2ab0*/  ISETP.GE.AND.EX P0, PT, R0, UR11, PT, P0 ;  /* 0x0000000b00007c0c */ /* 0x000fda000bf06300 */
[----:B------:R-:W-:Y:S05]  /*2ac0*/  @P0 BRA `(.L_x_57) ;  /* 0x0000000000e00947 */ /* 0x000fea0003800000 */
[----:B------:R-:W0:Y:S01]  /*2ad0*/  LDS.64 R22, [R9] ;  /* 0x0000000009167984 */ /* 0x000e220000000a00 */
[----:B------:R-:W-:Y:S01]  /*2ae0*/  IMAD.MOV.U32 R32, RZ, RZ, 0x0 ;  /* 0x00000000ff207424 */ /* 0x000fe200078e00ff */
[----:B------:R-:W-:Y:S01]  /*2af0*/  BSSY.RECONVERGENT B4, `(.L_x_58) ;  /* 0x000001e000047945 */ /* 0x000fe20003800200 */
[----:B------:R-:W-:Y:S01]  /*2b00*/  IMAD.MOV.U32 R33, RZ, RZ, 0x3fd80000 ;  /* 0x3fd80000ff217424 */ /* 0x000fe200078e00ff */
[----:B------:R-:W1:Y:S04]  /*2b10*/  LDS.64 R20, [R8] ;  /* 0x0000000008147984 */ /* 0x000e680000000a00 */
[----:B------:R-:W2:Y:S01]  /*2b20*/  LDS.64 R18, [R10] ;  /* 0x000000000a127984 */ /* 0x000ea20000000a00 */
[----:B0-----:R-:W-:Y:S02]  /*2b30*/  DADD R22, R14, -R22 ;  /* 0x000000000e167229 */ /* 0x001fe40000000816 */
[----:B-1----:R-:W-:-:S06]  /*2b40*/  DADD R20, R16, -R20 ;  /* 0x0000000010147229 */ /* 0x002fcc0000000814 */
[----:B------:R-:W-:Y:S02]  /*2b50*/  DMUL R22, R22, R22 ;  /* 0x0000001616167228 */ /* 0x000fe40000000000 */
[----:B--2---:R-:W-:-:S06]  /*2b60*/  DADD R18, R12, -R18 ;  /* 0x000000000c127229 */ /* 0x004fcc0000000812 */
[----:B------:R-:W-:-:S08]  /*2b70*/  DFMA R22, R20, R20, R22 ;  /* 0x000000141416722b */ /* 0x000fd00000000016 */
[----:B------:R-:W-:-:S06]  /*2b80*/  DFMA R30, R18, R18, R22 ;  /* 0x00000012121e722b */ /* 0x000fcc0000000016 */
[----:B------:R-:W0:Y:S04]  /*2b90*/  MUFU.RSQ64H R25, R31 ;  /* 0x0000001f00197308 */ /* 0x000e280000001c00 */
[----:B------:R-:W-:-:S04]  /*2ba0*/  IADD3 R24, PT, PT, R31, -0x3500000, RZ ;  /* 0xfcb000001f187810 */ /* 0x000fc80007ffe0ff */
[----:B------:R-:W-:Y:S02]  /*2bb0*/  ISETP.GE.U32.AND P0, PT, R24, 0x7ca00000, PT ;  /* 0x7ca000001800780c */ /* 0x000fe40003f06070 */
        /* <DEDUP_REMOVED lines=15> */
[----:B------:R-:W-:Y:S01]  /*2cb0*/  MOV R28, R18 ;  /* 0x00000012001c7202 */ /* 0x000fe20000000f00 */
[----:B------:R-:W-:-:S07]  /*2cc0*/  IMAD.MOV.U32 R29, RZ, RZ, R19 ;  /* 0x000000ffff1d7224 */ /* 0x000fce00078e0013 */
.L_x_59:
[----:B------:R-:W-:Y:S05]  /*2cd0*/  BSYNC.RECONVERGENT B4 ;  /* 0x0000000000047941 */ /* 0x000fea0003800200 */
.L_x_58:
        /* <DEDUP_REMOVED lines=19> */
.L_x_61:
[----:B------:R-:W-:Y:S05]  /*2e10*/  BSYNC.RECONVERGENT B4 ;  /* 0x0000000000047941 */ /* 0x000fea0003800200 */
.L_x_60:
[----:B------:R-:W0:Y:S02]  /*2e20*/  F2I.F64.TRUNC R34, R34 ;  /* 0x0000002200227311 */ /* 0x000e24000030d100 */
[----:B0-----:R-:W-:-:S05]  /*2e30*/  LEA R0, R34, UR15, 0x2 ;  /* 0x0000000f22007c11 */ /* 0x001fca000f8e10ff */
[----:B------:R0:W-:Y:S02]  /*2e40*/  ATOMS.POPC.INC.32 RZ, [R0+URZ] ;  /* 0x0000000000ff7f8c */ /* 0x0001e4000d8000ff */
.L_x_57:
[----:B------:R-:W-:Y:S05]  /*2e50*/  BSYNC.RECONVERGENT B3 ;  /* 0x0000000000037941 */ /* 0x000fea0003800200 */
.L_x_56:
[----:B0-----:R-:W-:Y:S01]  /*2e60*/  VIADD R0, R26, 0x3 ;  /* 0x000000031a007836 */ /* 0x001fe20000000000 */
[----:B------:R-:W-:Y:S04]  /*2e70*/  BSSY.RECONVERGENT B3, `(.L_x_62) ;  /* 0x000003d000037945 */ /* 0x000fe80003800200 */
[----:B------:R-:W-:Y:S02]  /*2e80*/  ISETP.GE.U32.AND P0, PT, R0, UR10, PT ;  /* 0x0000000a00007c0c */ /* 0x000fe4000bf06070 */
[----:B------:R-:W-:-:S04]  /*2e90*/  SHF.R.S32.HI R0, RZ, 0x1f, R0 ;  /* 0x0000001fff007819 */ /* 0x000fc80000011400 */
[----:B------:R-:W-:-:S13]  /*2ea0*/  ISETP.GE.AND.EX P0, PT, R0, UR11, PT, P0 ;  /* 0x0000000b00007c0c */ /* 0x000fda000bf06300 */
[----:B------:R-:W-:Y:S05]  /*2eb0*/  @P0 BRA `(.L_x_63) ;  /* 0x0000000000e00947 */ /* 0x000fea0003800000 */
[----:B------:R-:W0:Y:S01]  /*2ec0*/  LDS.64 R22, [R9+0x8] ;  /* 0x0000080009167984 */ /* 0x000e220000000a00 */
[----:B------:R-:W-:Y:S01]  /*2ed0*/  IMAD.MOV.U32 R32, RZ, RZ, 0x0 ;  /* 0x00000000ff207424 */ /* 0x000fe200078e00ff */
[----:B------:R-:W-:Y:S01]  /*2ee0*/  MOV R33, 0x3fd80000 ;  /* 0x3fd8000000217802 */ /* 0x000fe20000000f00 */
[----:B------:R-:W-:Y:S01]  /*2ef0*/  BSSY.RECONVERGENT B4, `(.L_x_64) ;  /* 0x000001d000047945 */ /* 0x000fe20003800200 */
[----:B------:R-:W1:Y:S04]  /*2f00*/  LDS.64 R20, [R8+0x8] ;  /* 0x0000080008147984 */ /* 0x000e680000000a00 */
[----:B------:R-:W2:Y:S01]  /*2f10*/  LDS.64 R18, [R10+0x8] ;  /* 0x000008000a127984 */ /* 0x000ea20000000a00 */
        /* <DEDUP_REMOVED lines=26> */
.L_x_65:
[----:B------:R-:W-:Y:S05]  /*30c0*/  BSYNC.RECONVERGENT B4 ;  /* 0x0000000000047941 */ /* 0x000fea0003800200 */
.L_x_64:
        /* <DEDUP_REMOVED lines=19> */
.L_x_67:
[----:B------:R-:W-:Y:S05]  /*3200*/  BSYNC.RECONVERGENT B4 ;  /* 0x0000000000047941 */ /* 0x000fea0003800200 */
.L_x_66:
[----:B------:R-:W0:Y:S02]  /*3210*/  F2I.F64.TRUNC R34, R34 ;  /* 0x0000002200227311 */ /* 0x000e24000030d100 */
[----:B0-----:R-:W-:-:S05]  /*3220*/  LEA R0, R34, UR15, 0x2 ;  /* 0x0000000f22007c11 */ /* 0x001fca000f8e10ff */
[----:B------:R0:W-:Y:S02]  /*3230*/  ATOMS.POPC.INC.32 RZ, [R0+URZ] ;  /* 0x0000000000ff7f8c */ /* 0x0001e4000d8000ff */
.L_x_63:
[----:B------:R-:W-:Y:S05]  /*3240*/  BSYNC.RECONVERGENT B3 ;  /* 0x0000000000037941 */ /* 0x000fea0003800200 */
.L_x_62:
[----:B------:R-:W-:Y:S01]  /*3250*/  VIADD R26, R26, 0x4 ;  /* 0x000000041a1a7836 */ /* 0x000fe20000000000 */
[----:B------:R-:W-:Y:S04]  /*3260*/  BSSY.RECONVERGENT B3, `(.L_x_68) ;  /* 0x000003d000037945 */ /* 0x000fe80003800200 */
[----:B------:R-:W-:Y:S02]  /*3270*/  ISETP.GE.U32.AND P0, PT, R26, UR10, PT ;  /* 0x0000000a1a007c0c */ /* 0x000fe4000bf06070 */
[----:B0-----:R-:W-:-:S04]  /*3280*/  SHF.R.S32.HI R0, RZ, 0x1f, R26 ;  /* 0x0000001fff007819 */ /* 0x001fc8000001141a */
[----:B------:R-:W-:-:S13]  /*3290*/  ISETP.GE.AND.EX P0, PT, R0, UR11, PT, P0 ;  /* 0x0000000b00007c0c */ /* 0x000fda000bf06300 */
[----:B------:R-:W-:Y:S05]  /*32a0*/  @P0 BRA `(.L_x_69) ;  /* 0x0000000000e00947 */ /* 0x000fea0003800000 */
[----:B------:R-:W0:Y:S01]  /*32b0*/  LDS.64 R20, [R9+0x10] ;  /* 0x0000100009147984 */ /* 0x000e220000000a00 */
[----:B------:R-:W-:Y:S01]  /*32c0*/  IMAD.MOV.U32 R32, RZ, RZ, 0x0 ;  /* 0x00000000ff207424 */ /* 0x000fe200078e00ff */
[----:B------:R-:W-:Y:S01]  /*32d0*/  BSSY.RECONVERGENT B4, `(.L_x_70) ;  /* 0x000001e000047945 */ /* 0x000fe20003800200 */
[----:B------:R-:W-:Y:S01]  /*32e0*/  IMAD.MOV.U32 R33, RZ, RZ, 0x3fd80000 ;  /* 0x3fd80000ff217424 */ /* 0x000fe200078e00ff */
        /* <DEDUP_REMOVED lines=28> */
.L_x_71:
[----:B------:R-:W-:Y:S05]  /*34b0*/  BSYNC.RECONVERGENT B4 ;  /* 0x0000000000047941 */ /* 0x000fea0003800200 */
.L_x_70:
        /* <DEDUP_REMOVED lines=19> */
.L_x_73:
[----:B------:R-:W-:Y:S05]  /*35f0*/  BSYNC.RECONVERGENT B4 ;  /* 0x0000000000047941 */ /* 0x000fea0003800200 */
.L_x_72:
[----:B------:R-:W0:Y:S02]  /*3600*/  F2I.F64.TRUNC R34, R34 ;  /* 0x0000002200227311 */ /* 0x000e24000030d100 */
[----:B0-----:R-:W-:-:S05]  /*3610*/  LEA R0, R34, UR15, 0x2 ;  /* 0x0000000f22007c11 */ /* 0x001fca000f8e10ff */
[----:B------:R0:W-:Y:S02]  /*3620*/  ATOMS.POPC.INC.32 RZ, [R0+URZ] ;  /* 0x0000000000ff7f8c */ /* 0x0001e4000d8000ff */
.L_x_69:
[----:B------:R-:W-:Y:S05]  /*3630*/  BSYNC.RECONVERGENT B3 ;  /* 0x0000000000037941 */ /* 0x000fea0003800200 */
.L_x_68:
[----:B------:R-:W-:Y:S01]  /*3640*/  IADD3 R11, PT, PT, R11, 0x4, RZ ;  /* 0x000000040b0b7810 */ /* 0x000fe20007ffe0ff */
[----:B------:R-:W-:Y:S01]  /*3650*/  VIADD R8, R8, 0x20 ;  /* 0x0000002008087836 */ /* 0x000fe20000000000 */
[----:B------:R-:W-:Y:S06]  /*3660*/  @P1 BRA `(.L_x_74) ;  /* 0xffffffec00e81947 */ /* 0x000fec000383ffff */
[----:B------:R-:W-:Y:S05]  /*3670*/  BSYNC B1 ;  /* 0x0000000000017941 */ /* 0x000fea0003800000 */
.L_x_49:
[----:B------:R-:W-:-:S07]  /*3680*/  VIADD R11, R11, 0xffffffff ;  /* 0xffffffff0b0b7836 */ /* 0x000fce0000000000 */
.L_x_48:
[----:B------:R-:W-:Y:S05]  /*3690*/  BSYNC B2 ;  /* 0x0000000000027941 */ /* 0x000fea0003800000 */
.L_x_47:
[----:B------:R-:W-:-:S13]  /*36a0*/  ISETP.NE.AND P0, PT, R3, RZ, PT ;  /* 0x000000ff0300720c */ /* 0x000fda0003f05270 */
[----:B------:R-:W-:Y:S05]  /*36b0*/  @!P0 BRA `(.L_x_3) ;  /* 0x0000000c00688947 */ /* 0x000fea0003800000 */
[----:B------:R-:W-:Y:S01]  /*36c0*/  ISETP.NE.AND P0, PT, R3, 0x1, PT ;  /* 0x000000010300780c */ /* 0x000fe20003f05270 */
[----:B------:R-:W-:-:S12]  /*36d0*/  BSSY.RECONVERGENT B1, `(.L_x_75) ;  /* 0x000008f000017945 */ /* 0x000fd80003800200 */
[----:B------:R-:W-:Y:S05]  /*36e0*/  @!P0 BRA `(.L_x_76) ;  /* 0x0000000800348947 */ /* 0x000fea0003800000 */
[----:B------:R-:W1:Y:S01]  /*36f0*/  S2UR UR6, SR_CgaCtaId ;  /* 0x00000000000679c3 */ /* 0x000e620000008800 */
[----:B------:R-:W2:Y:S01]  /*3700*/  LDCU.64 UR18, c[0x0][0x3a0] ;  /* 0x00007400ff1277ac */ /* 0x000ea20008000a00 */
[----:B------:R-:W-:Y:S01]  /*3710*/  VIADD R9, R11, UR16 ;  /* 0x000000100b097c36 */ /* 0x000fe20008000000 */
[----:B------:R-:W-:Y:S01]  /*3720*/  BSSY.RECONVERGENT B2, `(.L_x_77) ;  /* 0x0000046000027945 */ /* 0x000fe20003800200 */
[----:B------:R-:W-:Y:S01]  /*3730*/  IMAD.U32 R7, RZ, RZ, UR9 ;  /* 0x00000009ff077e24 */ /* 0x000fe2000f8e00ff */
[----:B------:R-:W-:Y:S02]  /*3740*/  UMOV UR5, 0x400 ;  /* 0x0000040000057882 */ /* 0x000fe40000000000 */
[----:B0-----:R-:W-:Y:S02]  /*3750*/  SHF.R.S32.HI R0, RZ, 0x1f, R9 ;  /* 0x0000001fff007819 */ /* 0x001fe40000011409 */
[----:B--2---:R-:W-:-:S04]  /*3760*/  ISETP.GE.U32.AND P0, PT, R9, UR18, PT ;  /* 0x0000001209007c0c */ /* 0x004fc8000bf06070 */
[----:B------:R-:W-:Y:S01]  /*3770*/  ISETP.GE.AND.EX P0, PT, R0, UR19, PT, P0 ;  /* 0x0000001300007c0c */ /* 0x000fe2000bf06300 */
[----:B-1----:R-:W-:Y:S01]  /*3780*/  ULEA UR5, UR6, UR5, 0x18 ;  /* 0x0000000506057291 */ /* 0x002fe2000f8ec0ff */
[----:B------:R-:W-:-:S05]  /*3790*/  IMAD.U32 R0, RZ, RZ, UR9 ;  /* 0x00000009ff007e24 */ /* 0x000fca000f8e00ff */
[----:B------:R-:W-:-:S05]  /*37a0*/  LEA R8, R11, UR5, 0x3 ;  /* 0x000000050b087c11 */ /* 0x000fca000f8e18ff */
[----:B------:R-:W-:-:S05]  /*37b0*/  IMAD R7, R7, 0x8, R8 ;  /* 0x0000000807077824 */ /* 0x000fca00078e0208 */
[----:B------:R-:W-:Y:S01]  /*37c0*/  LEA R3, R0, R7, 0x3 ;  /* 0x0000000700037211 */ /* 0x000fe200078e18ff */
[----:B------:R-:W-:Y:S06]  /*37d0*/  @P0 BRA `(.L_x_78) ;  /* 0x0000000000e80947 */ /* 0x000fec0003800000 */
        /* <DEDUP_REMOVED lines=28> */
[----:B------:R-:W-:-:S07]  /*39a0*/  MOV R0, 0x39c0 ;  /* 0x000039c000007802 */ /* 0x000fce0000000f00 */
[----:B------:R-:W-:Y:S05]  /*39b0*/  CALL.REL.NOINC `($__internal_1_$__cuda_sm20_dsqrt_rn_f64_mediumpath_v1) ;  /* 0x0000001000547944 */ /* 0x000fea0003c00000 */
[----:B------:R-:W-:Y:S02]  /*39c0*/  IMAD.MOV.U32 R26, RZ, RZ, R18 ;  /* 0x000000ffff1a7224 */ /* 0x000fe400078e0012 */
[----:B------:R-:W-:-:S07]  /*39d0*/  IMAD.MOV.U32 R27, RZ, RZ, R19 ;  /* 0x000000ffff1b7224 */ /* 0x000fce00078e0013 */
.L_x_80:
[----:B------:R-:W-:Y:S05]  /*39e0*/  BSYNC.RECONVERGENT B3 ;  /* 0x0000000000037941 */ /* 0x000fea0003800200 */
.L_x_79:
        /* <DEDUP_REMOVED lines=21> */
.L_x_82:
[----:B------:R-:W-:Y:S05]  /*3b40*/  BSYNC.RECONVERGENT B3 ;  /* 0x0000000000037941 */ /* 0x000fea0003800200 */
.L_x_81:
[----:B------:R-:W0:Y:S02]  /*3b50*/  F2I.F64.TRUNC R34, R34 ;  /* 0x0000002200227311 */ /* 0x000e24000030d100 */
[----:B0-----:R-:W-:-:S05]  /*3b60*/  LEA R0, R34, UR15, 0x2 ;  /* 0x0000000f22007c11 */ /* 0x001fca000f8e10ff */
[----:B------:R0:W-:Y:S02]  /*3b70*/  ATOMS.POPC.INC.32 RZ, [R0+URZ] ;  /* 0x0000000000ff7f8c */ /* 0x0001e4000d8000ff */
.L_x_78:
[----:B------:R-:W-:Y:S05]  /*3b80*/  BSYNC.RECONVERGENT B2 ;  /* 0x0000000000027941 */ /* 0x000fea0003800200 */
.L_x_77:
        /* <DEDUP_REMOVED lines=11> */
[----:B-1----:R-:W-:Y:S02]  /*3c40*/  DADD R22, R14, -R18 ;  /* 0x000000000e167229 */ /* 0x002fe40000000812 */
[----:B--2---:R-:W-:Y:S01]  /*3c50*/  DADD R18, R16, -R8 ;  /* 0x0000000010127229 */ /* 0x004fe20000000808 */
[----:B------:R-:W-:-:S05]  /*3c60*/  IMAD.MOV.U32 R8, RZ, RZ, 0x0 ;  /* 0x00000000ff087424 */ /* 0x000fca00078e00ff */
[----:B------:R-:W-:Y:S01]  /*3c70*/  DMUL R22, R22, R22 ;  /* 0x0000001616167228 */ /* 0x000fe20000000000 */
[----:B------:R-:W-:Y:S01]  /*3c80*/  IMAD.MOV.U32 R9, RZ, RZ, 0x3fd80000 ;  /* 0x3fd80000ff097424 */ /* 0x000fe200078e00ff */
[----:B---3--:R-:W-:-:S06]  /*3c90*/  DADD R20, R12, -R20 ;  /* 0x000000000c147229 */ /* 0x008fcc0000000814 */
[----:B------:R-:W-:-:S08]  /*3ca0*/  DFMA R22, R18, R18, R22 ;  /* 0x000000121216722b */ /* 0x000fd00000000016 */
[----:B------:R-:W-:-:S06]  /*3cb0*/  DFMA R30, R20, R20, R22 ;  /* 0x00000014141e722b */ /* 0x000fcc0000000016 */
[----:B------:R-:W1:Y:S04]  /*3cc0*/  MUFU.RSQ64H R25, R31 ;  /* 0x0000001f00197308 */ /* 0x000e680000001c00 */
[----:B------:R-:W-:-:S04]  /*3cd0*/  IADD3 R24, PT, PT, R31, -0x3500000, RZ ;  /* 0xfcb000001f187810 */ /* 0x000fc80007ffe0ff */
[----:B------:R-:W-:Y:S02]  /*3ce0*/  ISETP.GE.U32.AND P0, PT, R24, 0x7ca00000, PT ;  /* 0x7ca000001800780c */ /* 0x000fe40003f06070 */
        /* <DEDUP_REMOVED lines=13> */
[----:B0-----:R-:W-:-:S07]  /*3dc0*/  MOV R0, 0x3de0 ;  /* 0x00003de000007802 */ /* 0x001fce0000000f00 */
[----:B------:R-:W-:Y:S05]  /*3dd0*/  CALL.REL.NOINC `($__internal_1_$__cuda_sm20_dsqrt_rn_f64_mediumpath_v1) ;  /* 0x0000000c004c7944 */ /* 0x000fea0003c00000 */
[----:B------:R-:W-:Y:S02]  /*3de0*/  IMAD.MOV.U32 R8, RZ, RZ, R18 ;  /* 0x000000ffff087224 */ /* 0x000fe400078e0012 */
[----:B------:R-:W-:-:S07]  /*3df0*/  IMAD.MOV.U32 R9, RZ, RZ, R19 ;  /* 0x000000ffff097224 */ /* 0x000fce00078e0013 */
.L_x_86:
[----:B------:R-:W-:Y:S05]  /*3e00*/  BSYNC.RECONVERGENT B3 ;  /* 0x0000000000037941 */ /* 0x000fea0003800200 */
.L_x_85:
[----:B------:R-:W1:Y:S01]  /*3e10*/  LDCU UR5, c[0x0][0x3ac] ;  /* 0x00007580ff0577ac */ /* 0x000e620008000800 */
[----:B------:R-:W2:Y:S01]  /*3e20*/  LDC.64 R20, c[0x0][0x3a8] ;  /* 0x0000ea00ff147b82 */ /* 0x000ea20000000a00 */
[----:B------:R-:W-:Y:S01]  /*3e30*/  IMAD.MOV.U32 R18, RZ, RZ, 0x1 ;  /* 0x00000001ff127424 */ /* 0x000fe200078e00ff */
[----:B------:R-:W-:Y:S01]  /*3e40*/  FSETP.GEU.AND P1, PT, |R9|, 6.5827683646048100446e-37, PT ;  /* 0x036000000900780b */ /* 0x000fe20003f2e200 */
[----:B------:R-:W-:Y:S01]  /*3e50*/  BSSY.RECONVERGENT B3, `(.L_x_87) ;  /* 0x0000011000037945 */ /* 0x000fe20003800200 */
        /* <DEDUP_REMOVED lines=16> */
.L_x_88:
[----:B------:R-:W-:Y:S05]  /*3f60*/  BSYNC.RECONVERGENT B3 ;  /* 0x0000000000037941 */ /* 0x000fea0003800200 */
.L_x_87:
[----:B------:R-:W0:Y:S02]  /*3f70*/  F2I.F64.TRUNC R34, R34 ;  /* 0x0000002200227311 */ /* 0x000e24000030d100 */
[----:B0-----:R-:W-:-:S05]  /*3f80*/  LEA R0, R34, UR15, 0x2 ;  /* 0x0000000f22007c11 */ /* 0x001fca000f8e10ff */
[----:B------:R1:W-:Y:S02]  /*3f90*/  ATOMS.POPC.INC.32 RZ, [R0+URZ] ;  /* 0x0000000000ff7f8c */ /* 0x0003e4000d8000ff */
.L_x_84:
[----:B------:R-:W-:Y:S05]  /*3fa0*/  BSYNC.RECONVERGENT B2 ;  /* 0x0000000000027941 */ /* 0x000fea0003800200 */
.L_x_83:
[----:B------:R-:W-:-:S07]  /*3fb0*/  IADD3 R11, PT, PT, R11, 0x2, RZ ;  /* 0x000000020b0b7810 */ /* 0x000fce0007ffe0ff */
.L_x_76:
[----:B------:R-:W-:Y:S05]  /*3fc0*/  BSYNC.RECONVERGENT B1 ;  /* 0x0000000000017941 */ /* 0x000fea0003800200 */
.L_x_75:
[----:B------:R-:W2:Y:S01]  /*3fd0*/  LDCU.64 UR6, c[0x0][0x3a0] ;  /* 0x00007400ff0677ac */ /* 0x000ea20008000a00 */
[----:B01----:R-:W-:Y:S01]  /*3fe0*/  VIADD R0, R11, UR16 ;  /* 0x000000100b007c36 */ /* 0x003fe20008000000 */
[----:B------:R-:W-:-:S04]  /*3ff0*/  LOP3.LUT R6, R6, 0x1, RZ, 0xc0, !PT ;  /* 0x0000000106067812 */ /* 0x000fc800078ec0ff */
[----:B--2---:R-:W-:Y:S02]  /*4000*/  ISETP.GE.U32.AND P0, PT, R0, UR6, PT ;  /* 0x0000000600007c0c */ /* 0x004fe4000bf06070 */
        /* <DEDUP_REMOVED lines=10> */
[----:B------:R-:W-:-:S05]  /*40b0*/  LEA R0, R11, UR5, 0x3 ;  /* 0x000000050b007c11 */ /* 0x000fca000f8e18ff */
[----:B------:R-:W-:Y:S01]  /*40c0*/  IMAD R3, R3, 0x8, R0 ;  /* 0x0000000803037824 */ /* 0x000fe200078e0200 */
[----:B------:R-:W0:Y:S03]  /*40d0*/  LDS.64 R6, [R0] ;  /* 0x0000000000067984 */ /* 0x000e260000000a00 */
[----:B------:R-:W-:Y:S01]  /*40e0*/  IMAD R18, R18, 0x8, R3 ;  /* 0x0000000812127824 */ /* 0x000fe200078e0203 */
[----:B------:R-:W1:Y:S04]  /*40f0*/  LDS.64 R8, [R3] ;  /* 0x0000000003087984 */ /* 0x000e680000000a00 */
[----:B------:R-:W2:Y:S01]  /*4100*/  LDS.64 R10, [R18] ;  /* 0x00000000120a7984 */ /* 0x000ea20000000a00 */
[----:B0-----:R-:W-:-:S02]  /*4110*/  DADD R6, R16, -R6 ;  /* 0x0000000010067229 */ /* 0x001fc40000000806 */
        /* <DEDUP_REMOVED lines=22> */
[----:B------:R-:W-:Y:S01]  /*4280*/  MOV R25, R31 ;  /* 0x0000001f00197202 */ /* 0x000fe20000000f00 */
[----:B------:R-:W-:Y:S01]  /*4290*/  IMAD.MOV.U32 R18, RZ, RZ, R8 ;  /* 0x000000ffff127224 */ /* 0x000fe200078e0008 */
[----:B------:R-:W-:Y:S01]  /*42a0*/  MOV R0, 0x42d0 ;  /* 0x000042d000007802 */ /* 0x000fe20000000f00 */
[----:B------:R-:W-:-:S07]  /*42b0*/  IMAD.MOV.U32 R19, RZ, RZ, R9 ;  /* 0x000000ffff137224 */ /* 0x000fce00078e0009 */
[----:B------:R-:W-:Y:S05]  /*42c0*/  CALL.REL.NOINC `($__internal_1_$__cuda_sm20_dsqrt_rn_f64_mediumpath_v1) ;  /* 0x0000000800107944 */ /* 0x000fea0003c00000 */
.L_x_90:
[----:B------:R-:W-:Y:S05]  /*42d0*/  BSYNC.RECONVERGENT B1 ;  /* 0x0000000000017941 */ /* 0x000fea0003800200 */
.L_x_89:
        /* <DEDUP_REMOVED lines=20> */
.L_x_92:
[----:B------:R-:W-:Y:S05]  /*4420*/  BSYNC.RECONVERGENT B1 ;  /* 0x0000000000017941 */ /* 0x000fea0003800200 */
.L_x_91:
[----:B------:R-:W0:Y:S02]  /*4430*/  F2I.F64.TRUNC R34, R34 ;  /* 0x0000002200227311 */ /* 0x000e24000030d100 */
[----:B0-----:R-:W-:-:S05]  /*4440*/  LEA R0, R34, UR15, 0x2 ;  /* 0x0000000f22007c11 */ /* 0x001fca000f8e10ff */
[----:B------:R1:W-:Y:S02]  /*4450*/  ATOMS.POPC.INC.32 RZ, [R0+URZ] ;  /* 0x0000000000ff7f8c */ /* 0x0003e4000d8000ff */
.L_x_3:
[----:B----4-:R-:W2:Y:S01]  /*4460*/  LDC R3, c[0x0][0x3b0] ;  /* 0x0000ec00ff037b82 */ /* 0x010ea20000000800 */
[----:B------:R-:W-:Y:S07]  /*4470*/  WARPSYNC.ALL ;  /* 0x0000000000007948 */ /* 0x000fee0003800000 */
[----:B------:R-:W-:Y:S01]  /*4480*/  BAR.SYNC.DEFER_BLOCKING 0x0 ;  /* 0x0000000000007b1d */ /* 0x000fe20000010000 */
[----:B--2---:R-:W-:-:S13]  /*4490*/  ISETP.GE.AND P0, PT, R2, R3, PT ;  /* 0x000000030200720c */ /* 0x004fda0003f06270 */
[----:B------:R-:W-:Y:S05]  /*44a0*/  @P0 EXIT ;  /* 0x000000000000094d */ /* 0x000fea0003800000 */
[----:B------:R-:W2:Y:S02]  /*44b0*/  LDC.64 R8, c[0x0][0x380] ;  /* 0x0000e000ff087b82 */ /* 0x000ea40000000a00 */
.L_x_93:
[C---:B01----:R-:W-:Y:S01]  /*44c0*/  LEA R0, R2.reuse, UR15, 0x2 ;  /* 0x0000000f02007c11 */ /* 0x043fe2000f8e10ff */
[----:B--23--:R-:W-:-:S04]  /*44d0*/  IMAD.WIDE R4, R2, 0x8, R8 ;  /* 0x0000000802047825 */ /* 0x00cfc800078e0208 */
[----:B------:R-:W0:Y:S01]  /*44e0*/  LDS R6, [R0] ;  /* 0x0000000000067984 */ /* 0x000e220000000800 */
[----:B------:R-:W-:-:S05]  /*44f0*/  VIADD R2, R2, UR9 ;  /* 0x0000000902027c36 */ /* 0x000fca0008000000 */
[----:B------:R-:W-:Y:S02]  /*4500*/  ISETP.GE.AND P0, PT, R2, R3, PT ;  /* 0x000000030200720c */ /* 0x000fe40003f06270 */
[----:B0-----:R-:W-:-:S05]  /*4510*/  SHF.R.S32.HI R7, RZ, 0x1f, R6 ;  /* 0x0000001fff077819 */ /* 0x001fca0000011406 */
[----:B------:R3:W-:Y:S06]  /*4520*/  REDG.E.ADD.64.STRONG.GPU desc[UR12][R4.64], R6 ;  /* 0x000000060400798e */ /* 0x0007ec000c12e50c */
[----:B------:R-:W-:Y:S05]  /*4530*/  @!P0 BRA `(.L_x_93) ;  /* 0xfffffffc00e08947 */ /* 0x000fea000383ffff */
[----:B------:R-:W-:Y:S05]  /*4540*/  EXIT ;  /* 0x000000000000794d */ /* 0x000fea0003800000 */
        .weak           $__internal_0_$__cuda_sm20_div_rn_f64_full
        .type           $__internal_0_$__cuda_sm20_div_rn_f64_full,@function
        .size           $__internal_0_$__cuda_sm20_div_rn_f64_full,($__internal_1_$__cuda_sm20_dsqrt_rn_f64_mediumpath_v1 - $__internal_0_$__cuda_sm20_div_rn_f64_full)
$__internal_0_$__cuda_sm20_div_rn_f64_full:
[----:B------:R-:W-:Y:S01]  /*4550*/  MOV R19, R29 ;  /* 0x0000001d00137202 */ /* 0x000fe20000000f00 */
[----:B------:R-:W-:Y:S01]  /*4560*/  IMAD.MOV.U32 R30, RZ, RZ, 0x1ca00000 ;  /* 0x1ca00000ff1e7424 */ /* 0x000fe200078e00ff */
[----:B------:R-:W-:Y:S01]  /*4570*/  FSETP.GEU.AND P0, PT, |R5|, 1.469367938527859385e-39, PT ;  /* 0x001000000500780b */ /* 0x000fe20003f0e200 */
[----:B------:R-:W-:Y:S01]  /*4580*/  IMAD.MOV.U32 R34, RZ, RZ, 0x1 ;  /* 0x00000001ff227424 */ /* 0x000fe200078e00ff */
[----:B------:R-:W-:Y:S01]  /*4590*/  FSETP.GEU.AND P3, PT, |R19|, 1.469367938527859385e-39, PT ;  /* 0x001000001300780b */ /* 0x000fe20003f6e200 */
[----:B------:R-:W-:Y:S01]  /*45a0*/  BSSY.RECONVERGENT B0, `(.L_x_94) ;  /* 0x0000053000007945 */ /* 0x000fe20003800200 */
[----:B------:R-:W-:Y:S02]  /*45b0*/  LOP3.LUT R20, R5, 0x800fffff, RZ, 0xc0, !PT ;  /* 0x800fffff05147812 */ /* 0x000fe400078ec0ff */
[----:B------:R-:W-:Y:S02]  /*45c0*/  LOP3.LUT R29, R19, 0x7ff00000, RZ, 0xc0, !PT ;  /* 0x7ff00000131d7812 */ /* 0x000fe400078ec0ff */
[----:B------:R-:W-:Y:S01]  /*45d0*/  LOP3.LUT R21, R20, 0x3ff00000, RZ, 0xfc, !PT ;  /* 0x3ff0000014157812 */ /* 0x000fe200078efcff */
[----:B------:R-:W-:Y:S01]  /*45e0*/  IMAD.MOV.U32 R20, RZ, RZ, R4 ;  /* 0x000000ffff147224 */ /* 0x000fe200078e0004 */
[----:B------:R-:W-:-:S02]  /*45f0*/  LOP3.LUT R32, R5, 0x7ff00000, RZ, 0xc0, !PT ;  /* 0x7ff0000005207812 */ /* 0x000fc400078ec0ff */
[----:B------:R-:W-:Y:S01]  /*4600*/  MOV R31, R29 ;  /* 0x0000001d001f7202 */ /* 0x000fe20000000f00 */
[----:B------:R-:W-:Y:S01]  /*4610*/  @!P0 DMUL R20, R4, 8.98846567431157953865e+307 ;  /* 0x7fe0000004148828 */ /* 0x000fe20000000000 */
[----:B------:R-:W-:Y:S01]  /*4620*/  ISETP.GE.U32.AND P2, PT, R29, R32, PT ;  /* 0x000000201d00720c */ /* 0x000fe20003f46070 */
[----:B------:R-:W-:Y:S01]  /*4630*/  @!P3 IMAD.MOV.U32 R24, RZ, RZ, RZ ;  /* 0x000000ffff18b224 */ /* 0x000fe200078e00ff */
[----:B------:R-:W-:Y:S02]  /*4640*/  @!P3 LOP3.LUT R22, R5, 0x7ff00000, RZ, 0xc0, !PT ;  /* 0x7ff000000516b812 */ /* 0x000fe400078ec0ff */
[----:B------:R-:W-:Y:S01]  /*4650*/  SEL R23, R30, 0x63400000, !P2 ;  /* 0x634000001e177807 */ /* 0x000fe20005000000 */
[----:B------:R-:W0:Y:S01]  /*4660*/  MUFU.RCP64H R35, R21 ;  /* 0x0000001500237308 */ /* 0x000e220000001800 */
[----:B------:R-:W-:Y:S02]  /*4670*/  @!P3 ISETP.GE.U32.AND P4, PT, R29, R22, PT ;  /* 0x000000161d00b20c */ /* 0x000fe40003f86070 */
[----:B------:R-:W-:-:S02]  /*4680*/  LOP3.LUT R23, R23, 0x800fffff, R19, 0xf8, !PT ;  /* 0x800fffff17177812 */ /* 0x000fc400078ef813 */
[----:B------:R-:W-:Y:S02]  /*4690*/  @!P3 SEL R25, R30, 0x63400000, !P4 ;  /* 0x634000001e19b807 */ /* 0x000fe40006000000 */
[----:B------:R-:W-:Y:S02]  /*46a0*/  @!P0 LOP3.LUT R32, R21, 0x7ff00000, RZ, 0xc0, !PT ;  /* 0x7ff0000015208812 */ /* 0x000fe400078ec0ff */
[----:B------:R-:W-:-:S04]  /*46b0*/  @!P3 LOP3.LUT R22, R25, 0x80000000, R19, 0xf8, !PT ;  /* 0x800000001916b812 */ /* 0x000fc800078ef813 */
[----:B------:R-:W-:Y:S01]  /*46c0*/  @!P3 LOP3.LUT R25, R22, 0x100000, RZ, 0xfc, !PT ;  /* 0x001000001619b812 */ /* 0x000fe200078efcff */
[----:B------:R-:W-:-:S06]  /*46d0*/  IMAD.MOV.U32 R22, RZ, RZ, R18 ;  /* 0x000000ffff167224 */ /* 0x000fcc00078e0012 */
[----:B------:R-:W-:Y:S02]  /*46e0*/  @!P3 DFMA R22, R22, 2, -R24 ;  /* 0x400000001616b82b */ /* 0x000fe40000000818 */
[----:B0-----:R-:W-:-:S08]  /*46f0*/  DFMA R24, R34, -R20, 1 ;  /* 0x3ff000002218742b */ /* 0x001fd00000000814 */
[----:B------:R-:W-:Y:S01]  /*4700*/  DFMA R24, R24, R24, R24 ;  /* 0x000000181818722b */ /* 0x000fe20000000018 */
[----:B------:R-:W-:-:S05]  /*4710*/  @!P3 LOP3.LUT R31, R23, 0x7ff00000, RZ, 0xc0, !PT ;  /* 0x7ff00000171fb812 */ /* 0x000fca00078ec0ff */
[----:B------:R-:W-:Y:S02]  /*4720*/  VIADD R33, R31, 0xffffffff ;  /* 0xffffffff1f217836 */ /* 0x000fe40000000000 */
[----:B------:R-:W-:-:S03]  /*4730*/  DFMA R34, R34, R24, R34 ;  /* 0x000000182222722b */ /* 0x000fc60000000022 */
[----:B------:R-:W-:Y:S01]  /*4740*/  ISETP.GT.U32.AND P0, PT, R33, 0x7feffffe, PT ;  /* 0x7feffffe2100780c */ /* 0x000fe20003f04070 */
[----:B------:R-:W-:-:S04]  /*4750*/  VIADD R33, R32, 0xffffffff ;  /* 0xffffffff20217836 */ /* 0x000fc80000000000 */
[----:B------:R-:W-:Y:S01]  /*4760*/  DFMA R36, R34, -R20, 1 ;  /* 0x3ff000002224742b */ /* 0x000fe20000000814 */
[----:B------:R-:W-:-:S07]  /*4770*/  ISETP.GT.U32.OR P0, PT, R33, 0x7feffffe, P0 ;  /* 0x7feffffe2100780c */ /* 0x000fce0000704470 */
[----:B------:R-:W-:-:S08]  /*4780*/  DFMA R36, R34, R36, R34 ;  /* 0x000000242224722b */ /* 0x000fd00000000022 */
[----:B------:R-:W-:-:S08]  /*4790*/  DMUL R34, R36, R22 ;  /* 0x0000001624227228 */ /* 0x000fd00000000000 */
[----:B------:R-:W-:-:S08]  /*47a0*/  DFMA R24, R34, -R20, R22 ;  /* 0x800000142218722b */ /* 0x000fd00000000016 */
[----:B------:R-:W-:Y:S01]  /*47b0*/  DFMA R24, R36, R24, R34 ;  /* 0x000000182418722b */ /* 0x000fe20000000022 */
[----:B------:R-:W-:Y:S10]  /*47c0*/  @P0 BRA `(.L_x_95) ;  /* 0x00000000006c0947 */ /* 0x000ff40003800000 */
[----:B------:R-:W-:-:S04]  /*47d0*/  LOP3.LUT R18, R5, 0x7ff00000, RZ, 0xc0, !PT ;  /* 0x7ff0000005127812 */ /* 0x000fc800078ec0ff */
[CC--:B------:R-:W-:Y:S02]  /*47e0*/  VIADDMNMX R19, R29.reuse, -R18.reuse, 0xb9600000, !PT ;  /* 0xb96000001d137446 */ /* 0x0c0fe40007800912 */
[----:B------:R-:W-:Y:S02]  /*47f0*/  ISETP.GE.U32.AND P0, PT, R29, R18, PT ;  /* 0x000000121d00720c */ /* 0x000fe40003f06070 */
[----:B------:R-:W-:Y:S02]  /*4800*/  VIMNMX R19, PT, PT, R19, 0x46a00000, PT ;  /* 0x46a0000013137848 */ /* 0x000fe40003fe0100 */
[----:B------:R-:W-:-:S05]  /*4810*/  SEL R30, R30, 0x63400000, !P0 ;  /* 0x634000001e1e7807 */ /* 0x000fca0004000000 */
[----:B------:R-:W-:Y:S02]  /*4820*/  IMAD.IADD R19, R19, 0x1, -R30 ;  /* 0x0000000113137824 */ /* 0x000fe400078e0a1e */
[----:B------:R-:W-:Y:S02]  /*4830*/  IMAD.MOV.U32 R30, RZ, RZ, RZ ;  /* 0x000000ffff1e7224 */ /* 0x000fe400078e00ff */
[----:B------:R-:W-:-:S06]  /*4840*/  VIADD R31, R19, 0x7fe00000 ;  /* 0x7fe00000131f7836 */ /* 0x000fcc0000000000 */
[----:B------:R-:W-:-:S10]  /*4850*/  DMUL R34, R24, R30 ;  /* 0x0000001e18227228 */ /* 0x000fd40000000000 */
[----:B------:R-:W-:-:S13]  /*4860*/  FSETP.GTU.AND P0, PT, |R35|, 1.469367938527859385e-39, PT ;  /* 0x001000002300780b */ /* 0x000fda0003f0c200 */
[----:B------:R-:W-:Y:S05]  /*4870*/  @P0 BRA `(.L_x_96) ;  /* 0x0000000000940947 */ /* 0x000fea0003800000 */
[----:B------:R-:W-:Y:S01]  /*4880*/  DFMA R22, R24, -R20, R22 ;  /* 0x800000141816722b */ /* 0x000fe20000000016 */
[----:B------:R-:W-:-:S09]  /*4890*/  MOV R30, RZ ;  /* 0x000000ff001e7202 */ /* 0x000fd20000000f00 */
[C---:B------:R-:W-:Y:S02]  /*48a0*/  FSETP.NEU.AND P0, PT, R23.reuse, RZ, PT ;  /* 0x000000ff1700720b */ /* 0x040fe40003f0d000 */
[----:B------:R-:W-:-:S04]  /*48b0*/  LOP3.LUT R18, R23, 0x80000000, R5, 0x48, !PT ;  /* 0x8000000017127812 */ /* 0x000fc800078e4805 */
[----:B------:R-:W-:-:S07]  /*48c0*/  LOP3.LUT R31, R18, R31, RZ, 0xfc, !PT ;  /* 0x0000001f121f7212 */ /* 0x000fce00078efcff */
[----:B------:R-:W-:Y:S05]  /*48d0*/  @!P0 BRA `(.L_x_96) ;  /* 0x00000000007c8947 */ /* 0x000fea0003800000 */
[----:B------:R-:W-:Y:S01]  /*48e0*/  IMAD.MOV R21, RZ, RZ, -R19 ;  /* 0x000000ffff157224 */ /* 0x000fe200078e0a13 */
[----:B------:R-:W-:Y:S01]  /*48f0*/  IADD3 R19, PT, PT, -R19, -0x43300000, RZ ;  /* 0xbcd0000013137810 */ /* 0x000fe20007ffe1ff */
[----:B------:R-:W-:-:S06]  /*4900*/  IMAD.MOV.U32 R20, RZ, RZ, RZ ;  /* 0x000000ffff147224 */ /* 0x000fcc00078e00ff */
[----:B------:R-:W-:Y:S02]  /*4910*/  DFMA R20, R34, -R20, R24 ;  /* 0x800000142214722b */ /* 0x000fe40000000018 */
[----:B------:R-:W-:-:S08]  /*4920*/  DMUL.RP R24, R24, R30 ;  /* 0x0000001e18187228 */ /* 0x000fd00000008000 */
[----:B------:R-:W-:Y:S02]  /*4930*/  FSETP.NEU.AND P0, PT, |R21|, R19, PT ;  /* 0x000000131500720b */ /* 0x000fe40003f0d200 */
[----:B------:R-:W-:Y:S02]  /*4940*/  LOP3.LUT R19, R25, R18, RZ, 0x3c, !PT ;  /* 0x0000001219137212 */ /* 0x000fe400078e3cff */
[----:B------:R-:W-:Y:S02]  /*4950*/  FSEL R34, R24, R34, !P0 ;  /* 0x0000002218227208 */ /* 0x000fe40004000000 */
[----:B------:R-:W-:Y:S01]  /*4960*/  FSEL R35, R19, R35, !P0 ;  /* 0x0000002313237208 */ /* 0x000fe20004000000 */
[----:B------:R-:W-:Y:S06]  /*4970*/  BRA `(.L_x_96) ;  /* 0x0000000000547947 */ /* 0x000fec0003800000 */
.L_x_95:
[----:B------:R-:W-:-:S14]  /*4980*/  DSETP.NAN.AND P0, PT, R18, R18, PT ;  /* 0x000000121200722a */ /* 0x000fdc0003f08000 */
[----:B------:R-:W-:Y:S05]  /*4990*/  @P0 BRA `(.L_x_97) ;  /* 0x0000000000440947 */ /* 0x000fea0003800000 */
[----:B------:R-:W-:-:S14]  /*49a0*/  DSETP.NAN.AND P0, PT, R4, R4, PT ;  /* 0x000000040400722a */ /* 0x000fdc0003f08000 */
[----:B------:R-:W-:Y:S05]  /*49b0*/  @P0 BRA `(.L_x_98) ;  /* 0x0000000000300947 */ /* 0x000fea0003800000 */
[----:B------:R-:W-:Y:S01]  /*49c0*/  ISETP.NE.AND P0, PT, R31, R32, PT ;  /* 0x000000201f00720c */ /* 0x000fe20003f05270 */
[----:B------:R-:W-:Y:S02]  /*49d0*/  IMAD.MOV.U32 R34, RZ, RZ, 0x0 ;  /* 0x00000000ff227424 */ /* 0x000fe400078e00ff */
[----:B------:R-:W-:-:S10]  /*49e0*/  IMAD.MOV.U32 R35, RZ, RZ, -0x80000 ;  /* 0xfff80000ff237424 */ /* 0x000fd400078e00ff */
[----:B------:R-:W-:Y:S05]  /*49f0*/  @!P0 BRA `(.L_x_96) ;  /* 0x0000000000348947 */ /* 0x000fea0003800000 */
[----:B------:R-:W-:Y:S02]  /*4a00*/  ISETP.NE.AND P0, PT, R31, 0x7ff00000, PT ;  /* 0x7ff000001f00780c */ /* 0x000fe40003f05270 */
[----:B------:R-:W-:Y:S02]  /*4a10*/  LOP3.LUT R35, R19, 0x80000000, R5, 0x48, !PT ;  /* 0x8000000013237812 */ /* 0x000fe400078e4805 */
[----:B------:R-:W-:-:S13]  /*4a20*/  ISETP.EQ.OR P0, PT, R32, RZ, !P0 ;  /* 0x000000ff2000720c */ /* 0x000fda0004702670 */
[----:B------:R-:W-:Y:S01]  /*4a30*/  @P0 LOP3.LUT R18, R35, 0x7ff00000, RZ, 0xfc, !PT ;  /* 0x7ff0000023120812 */ /* 0x000fe200078efcff */
[----:B------:R-:W-:Y:S01]  /*4a40*/  @!P0 IMAD.MOV.U32 R34, RZ, RZ, RZ ;  /* 0x000000ffff228224 */ /* 0x000fe200078e00ff */
[----:B------:R-:W-:-:S03]  /*4a50*/  @P0 MOV R34, RZ ;  /* 0x000000ff00220202 */ /* 0x000fc60000000f00 */
[----:B------:R-:W-:Y:S01]  /*4a60*/  @P0 IMAD.MOV.U32 R35, RZ, RZ, R18 ;  /* 0x000000ffff230224 */ /* 0x000fe200078e0012 */
[----:B------:R-:W-:Y:S06]  /*4a70*/  BRA `(.L_x_96) ;  /* 0x0000000000147947 */ /* 0x000fec0003800000 */
.L_x_98:
[----:B------:R-:W-:Y:S01]  /*4a80*/  LOP3.LUT R35, R5, 0x80000, RZ, 0xfc, !PT ;  /* 0x0008000005237812 */ /* 0x000fe200078efcff */
[----:B------:R-:W-:Y:S01]  /*4a90*/  IMAD.MOV.U32 R34, RZ, RZ, R4 ;  /* 0x000000ffff227224 */ /* 0x000fe200078e0004 */
[----:B------:R-:W-:Y:S06]  /*4aa0*/  BRA `(.L_x_96) ;  /* 0x0000000000087947 */ /* 0x000fec0003800000 */
.L_x_97:
[----:B------:R-:W-:Y:S01]  /*4ab0*/  LOP3.LUT R35, R19, 0x80000, RZ, 0xfc, !PT ;  /* 0x0008000013237812 */ /* 0x000fe200078efcff */
[----:B------:R-:W-:-:S07]  /*4ac0*/  IMAD.MOV.U32 R34, RZ, RZ, R18 ;  /* 0x000000ffff227224 */ /* 0x000fce00078e0012 */
.L_x_96:
[----:B------:R-:W-:Y:S05]  /*4ad0*/  BSYNC.RECONVERGENT B0 ;  /* 0x0000000000007941 */ /* 0x000fea0003800200 */
.L_x_94:
[----:B------:R-:W-:Y:S02]  /*4ae0*/  IMAD.MOV.U32 R18, RZ, RZ, R0 ;  /* 0x000000ffff127224 */ /* 0x000fe400078e0000 */
[----:B------:R-:W-:-:S04]  /*4af0*/  IMAD.MOV.U32 R19, RZ, RZ, 0x0 ;  /* 0x00000000ff137424 */ /* 0x000fc800078e00ff */
[----:B------:R-:W-:Y:S05]  /*4b00*/  RET.REL.NODEC R18 `(_Z11PDH_kernel4PyPdS0_S0_xdi) ;  /* 0xffffffb4123c7950 */ /* 0x000fea0003c3ffff */
        .weak           $__internal_1_$__cuda_sm20_dsqrt_rn_f64_mediumpath_v1
        .type           $__internal_1_$__cuda_sm20_dsqrt_rn_f64_mediumpath_v1,@function
        .size           $__internal_1_$__cuda_sm20_dsqrt_rn_f64_mediumpath_v1,(.L_x_105 - $__internal_1_$__cuda_sm20_dsqrt_rn_f64_mediumpath_v1)
$__internal_1_$__cuda_sm20_dsqrt_rn_f64_mediumpath_v1:
[----:B------:R-:W-:Y:S01]  /*4b10*/  ISETP.GE.U32.AND P0, PT, R24, -0x3400000, PT ;  /* 0xfcc000001800780c */ /* 0x000fe20003f06070 */
[----:B------:R-:W-:Y:S01]  /*4b20*/  BSSY.RECONVERGENT B0, `(.L_x_99) ;  /* 0x0000024000007945 */ /* 0x000fe20003800200 */
[----:B------:R-:W-:-:S11]  /*4b30*/  MOV R31, R25 ;  /* 0x00000019001f7202 */ /* 0x000fd60000000f00 */
[----:B------:R-:W-:Y:S05]  /*4b40*/  @!P0 BRA `(.L_x_100) ;  /* 0x0000000000208947 */ /* 0x000fea0003800000 */
[----:B------:R-:W-:-:S10]  /*4b50*/  DFMA.RM R20, R22, R20, R18 ;  /* 0x000000141614722b */ /* 0x000fd40000004012 */
[----:B------:R-:W-:-:S05]  /*4b60*/  IADD3 R18, P0, PT, R20, 0x1, RZ ;  /* 0x0000000114127810 */ /* 0x000fca0007f1e0ff */
[----:B------:R-:W-:-:S06]  /*4b70*/  IMAD.X R19, RZ, RZ, R21, P0 ;  /* 0x000000ffff137224 */ /* 0x000fcc00000e0615 */
[----:B------:R-:W-:-:S08]  /*4b80*/  DFMA.RP R30, -R20, R18, R30 ;  /* 0x00000012141e722b */ /* 0x000fd0000000811e */
[----:B------:R-:W-:-:S06]  /*4b90*/  DSETP.GT.AND P0, PT, R30, RZ, PT ;  /* 0x000000ff1e00722a */ /* 0x000fcc0003f04000 */
[----:B------:R-:W-:Y:S02]  /*4ba0*/  FSEL R18, R18, R20, P0 ;  /* 0x0000001412127208 */ /* 0x000fe40000000000 */
[----:B------:R-:W-:Y:S01]  /*4bb0*/  FSEL R19, R19, R21, P0 ;  /* 0x0000001513137208 */ /* 0x000fe20000000000 */
[----:B------:R-:W-:Y:S06]  /*4bc0*/  BRA `(.L_x_101) ;  /* 0x0000000000647947 */ /* 0x000fec0003800000 */
.L_x_100:
[----:B------:R-:W-:-:S14]  /*4bd0*/  DSETP.NE.AND P0, PT, R30, RZ, PT ;  /* 0x000000ff1e00722a */ /* 0x000fdc0003f05000 */
[----:B------:R-:W-:Y:S05]  /*4be0*/  @!P0 BRA `(.L_x_102) ;  /* 0x0000000000588947 */ /* 0x000fea0003800000 */
[----:B------:R-:W-:-:S13]  /*4bf0*/  ISETP.GE.AND P0, PT, R31, RZ, PT ;  /* 0x000000ff1f00720c */ /* 0x000fda0003f06270 */
[----:B------:R-:W-:Y:S02]  /*4c00*/  @!P0 IMAD.MOV.U32 R18, RZ, RZ, 0x0 ;  /* 0x00000000ff128424 */ /* 0x000fe400078e00ff */
[----:B------:R-:W-:Y:S01]  /*4c10*/  @!P0 IMAD.MOV.U32 R19, RZ, RZ, -0x80000 ;  /* 0xfff80000ff138424 */ /* 0x000fe200078e00ff */
[----:B------:R-:W-:Y:S06]  /*4c20*/  @!P0 BRA `(.L_x_101) ;  /* 0x00000000004c8947 */ /* 0x000fec0003800000 */
[----:B------:R-:W-:-:S13]  /*4c30*/  ISETP.GT.AND P0, PT, R31, 0x7fefffff, PT ;  /* 0x7fefffff1f00780c */ /* 0x000fda0003f04270 */
[----:B------:R-:W-:Y:S05]  /*4c40*/  @P0 BRA `(.L_x_102) ;  /* 0x0000000000400947 */ /* 0x000fea0003800000 */
[----:B------:R-:W-:Y:S01]  /*4c50*/  DMUL R30, R30, 8.11296384146066816958e+31 ;  /* 0x469000001e1e7828 */ /* 0x000fe20000000000 */
[----:B------:R-:W-:Y:S01]  /*4c60*/  IMAD.MOV.U32 R22, RZ, RZ, RZ ;  /* 0x000000ffff167224 */ /* 0x000fe200078e00ff */
[----:B------:R-:W-:Y:S01]  /*4c70*/  MOV R19, 0x3fd80000 ;  /* 0x3fd8000000137802 */ /* 0x000fe20000000f00 */
[----:B------:R-:W-:-:S03]  /*4c80*/  IMAD.MOV.U32 R18, RZ, RZ, 0x0 ;  /* 0x00000000ff127424 */ /* 0x000fc600078e00ff */
[----:B------:R-:W0:Y:S02]  /*4c90*/  MUFU.RSQ64H R23, R31 ;  /* 0x0000001f00177308 */ /* 0x000e240000001c00 */
[----:B0-----:R-:W-:-:S08]  /*4ca0*/  DMUL R20, R22, R22 ;  /* 0x0000001616147228 */ /* 0x001fd00000000000 */
[----:B------:R-:W-:-:S08]  /*4cb0*/  DFMA R20, R30, -R20, 1 ;  /* 0x3ff000001e14742b */ /* 0x000fd00000000814 */
[----:B------:R-:W-:Y:S02]  /*4cc0*/  DFMA R18, R20, R18, 0.5 ;  /* 0x3fe000001412742b */ /* 0x000fe40000000012 */
[----:B------:R-:W-:-:S08]  /*4cd0*/  DMUL R20, R22, R20 ;  /* 0x0000001416147228 */ /* 0x000fd00000000000 */
[----:B------:R-:W-:-:S08]  /*4ce0*/  DFMA R20, R18, R20, R22 ;  /* 0x000000141214722b */ /* 0x000fd00000000016 */
[----:B------:R-:W-:Y:S02]  /*4cf0*/  DMUL R18, R30, R20 ;  /* 0x000000141e127228 */ /* 0x000fe40000000000 */
[----:B------:R-:W-:-:S06]  /*4d00*/  VIADD R21, R21, 0xfff00000 ;  /* 0xfff0000015157836 */ /* 0x000fcc0000000000 */
[----:B------:R-:W-:-:S08]  /*4d10*/  DFMA R22, R18, -R18, R30 ;  /* 0x800000121216722b */ /* 0x000fd0000000001e */
[----:B------:R-:W-:-:S10]  /*4d20*/  DFMA R18, R20, R22, R18 ;  /* 0x000000161412722b */ /* 0x000fd40000000012 */
[----:B------:R-:W-:Y:S01]  /*4d30*/  VIADD R19, R19, 0xfcb00000 ;  /* 0xfcb0000013137836 */ /* 0x000fe20000000000 */
[----:B------:R-:W-:Y:S06]  /*4d40*/  BRA `(.L_x_101) ;  /* 0x0000000000047947 */ /* 0x000fec0003800000 */
.L_x_102:
[----:B------:R-:W-:-:S11]  /*4d50*/  DADD R18, R30, R30 ;  /* 0x000000001e127229 */ /* 0x000fd6000000001e */
.L_x_101:
[----:B------:R-:W-:Y:S05]  /*4d60*/  BSYNC.RECONVERGENT B0 ;  /* 0x0000000000007941 */ /* 0x000fea0003800200 */
.L_x_99:
[----:B------:R-:W-:Y:S02]  /*4d70*/  IMAD.MOV.U32 R20, RZ, RZ, R0 ;  /* 0x000000ffff147224 */ /* 0x000fe400078e0000 */
[----:B------:R-:W-:-:S04]  /*4d80*/  IMAD.MOV.U32 R21, RZ, RZ, 0x0 ;  /* 0x00000000ff157424 */ /* 0x000fc800078e00ff */
[----:B------:R-:W-:Y:S05]  /*4d90*/  RET.REL.NODEC R20 `(_Z11PDH_kernel4PyPdS0_S0_xdi) ;  /* 0xffffffb014987950 */ /* 0x000fea0003c3ffff */
.L_x_103:
[----:B------:R-:W-:-:S00]  /*4da0*/  BRA `(.L_x_103) ;  /* 0xfffffffc00fc7947 */ /* 0x000fc0000383ffff */
[----:B------:R-:W-:-:S00]  /*4db0*/  NOP ;  /* 0x0000000000007918 */ /* 0x000fc00000000000 */
        /* <DEDUP_REMOVED lines=12> */
.L_x_105:


//--------------------- .nv.shared._Z11PDH_kernel4PyPdS0_S0_xdi --------------------------
	.section	.nv.shared._Z11PDH_kernel4PyPdS0_S0_xdi,"aw",@nobits
	.sectionflags	@""
	.align	16
	.zero		1024


//--------------------- .nv.shared.reserved.0     --------------------------
	.section	.nv.shared.reserved.0,"aw",@nobits
	.weak		__nv_reservedSMEM_offset_0_alias
	.size		__nv_reservedSMEM_offset_0_alias, 0, 64
	.other		__nv_reservedSMEM_offset_0_alias,@"STO_CUDA_RESERVED_SHARED STV_DEFAULT"
__nv_reservedSMEM_offset_0_alias:
	.zero		0
	.zero		64


//--------------------- .nv.constant0._Z11PDH_kernel4PyPdS0_S0_xdi --------------------------
	.section	.nv.constant0._Z11PDH_kernel4PyPdS0_S0_xdi,"a",@progbits
	.sectionflags	@""
	.align	4
.nv.constant0._Z11PDH_kernel4PyPdS0_S0_xdi:
	.zero		948


//--------------------- SYMBOLS --------------------------

	.type		.nv.reservedSmem.offset0,@object
	.size		.nv.reservedSmem.offset0,0x4
	.type		.nv.reservedSmem.cap,@object
	.size		.nv.reservedSmem.cap,0x4
